	.target	sm_100a

	.elftype	@"ET_EXEC"


//--------------------- .note.nv.tkinfo           --------------------------
	.section	.note.nv.tkinfo,"",@"SHT_NOTE"
	.sectionflags	@"SHF_NOTE_NV_TKINFO"
	.tkinfo
        /*0018*/ 	.word	0x00000002
        /*0030*/ 	.string	""
        /*0030*/ 	.string	"ptxas"
        /*0030*/ 	.string	"Cuda compilation tools, release 13.0, V13.0.88"
        /*0030*/ 	.string	"Build cuda_13.0.r13.0/compiler.36424714_0"
        /*0030*/ 	.string	"-arch sm_100a -m 64 "



//--------------------- .note.nv.cuinfo           --------------------------
	.section	.note.nv.cuinfo,"",@"SHT_NOTE"
	.sectionflags	@"SHF_NOTE_NV_CUINFO"
        /*0018*/ 	.short	0x0002
        /*001a*/ 	.short	0x0064
        /*001c*/ 	.short	0x0082
	.zero		2


//--------------------- .nv.info                  --------------------------
	.section	.nv.info,"",@"SHT_CUDA_INFO"
	.align	4


	//----- nvinfo : EIATTR_REGCOUNT
	.align		4
        /*0000*/ 	.byte	0x04, 0x2f
        /*0002*/ 	.short	(.L_19 - .L_18)
	.align		4
.L_18:
        /*0004*/ 	.word	index@(_ZN7cutlass13device_kernelINS_4gemm6kernel13GemmUniversalIN4cute5tupleIJiiiiEEENS1_10collective13CollectiveMmaINS1_35MainloopSm100TmaUmmaWarpSpecializedILi54ELi2ELi4ENS5_IJNS4_1CILi1EEESB_SB_EEEEENS5_IJNSA_ILi64EEESE_NSA_ILi32EEEEEEaNS5_IJlSB_lEEEaNS5_IJSB_llEEENS4_8TiledMMAINS4_8MMA_AtomIJNS4_15SM100_MMA_S8_SSIaaiLi64ELi64ELNS4_4UMMA5MajorE0ELSN_1ELNSM_8SaturateE0EEEEEENS4_6LayoutISC_NS5_IJNSA_ILi0EEESS_SS_EEEEENS5_IJNS4_10UnderscoreESV_SV_EEEEENS4_13SM90_TMA_LOADENS4_14ComposedLayoutINS4_7SwizzleILi1ELi4ELi3EEENS4_18smem_ptr_flag_bitsILi8EEENSR_INS5_IJNSA_ILi8EEESF_EEENS5_IJSF_SB_EEEEEEEvNS4_8identityESY_NSZ_INS10_ILi2ELi4ELi3EEES13_NSR_INS5_IJSE_S14_EEENS5_IJSB_SE_EEEEEEEvS19_EENS_8epilogue10collective18CollectiveEpilogueINS1G_23Sm100TmaWarpSpecializedILi1ELi1ELi32ELb0ELb0EEEJSG_NS5_IJNSR_ISE_SB_EES1L_EEEaSH_aSH_NS1G_6fusion15FusionCallbacksIS1K_NS1N_17LinearCombinationIaiaiLNS_15FloatRoundStyleE2EEESG_S1M_JEEENS4_5SM1004TMEM4LOAD26SM100_TMEM_LOAD_16dp32b32xESY_NSZ_IS1A_S13_NSR_INS5_IJS14_SE_EEENS5_IJSE_SB_EEEEEEENS4_39AutoVectorizingCopyWithAssumedAlignmentILi128EEENS4_14SM90_TMA_STOREES20_S22_S22_EEEvvEEEEvNT_6ParamsE)
        /*0008*/ 	.word	0x0000007b


	//----- nvinfo : EIATTR_FRAME_SIZE
	.align		4
.L_19:
        /*000c*/ 	.byte	0x04, 0x11
        /*000e*/ 	.short	(.L_21 - .L_20)
	.align		4
.L_20:
        /*0010*/ 	.word	index@($__internal_2_$__cuda_sm10x_tcgen05_guardrail_trap_unallocated_columns_being_dealloced)
        /*0014*/ 	.word	0x00000000


	//----- nvinfo : EIATTR_FRAME_SIZE
	.align		4
.L_21:
        /*0018*/ 	.byte	0x04, 0x11
        /*001a*/ 	.short	(.L_23 - .L_22)
	.align		4
.L_22:
        /*001c*/ 	.word	index@($__internal_1_$__cuda_sm10x_tcgen05_guardrail_trap_phase_invalid_during_alloc)
        /*0020*/ 	.word	0x00000000


	//----- nvinfo : EIATTR_FRAME_SIZE
	.align		4
.L_23:
        /*0024*/ 	.byte	0x04, 0x11
        /*0026*/ 	.short	(.L_25 - .L_24)
	.align		4
.L_24:
        /*0028*/ 	.word	index@($__internal_0_$__cuda_sm10x_tcgen05_guardrail_trap_col_being_dealloced_not_returned_by_alloc)
        /*002c*/ 	.word	0x00000000


	//----- nvinfo : EIATTR_FRAME_SIZE
	.align		4
.L_25:
        /*0030*/ 	.byte	0x04, 0x11
        /*0032*/ 	.short	(.L_27 - .L_26)
	.align		4
.L_26:
        /*0034*/ 	.word	index@(_ZN7cutlass13device_kernelINS_4gemm6kernel13GemmUniversalIN4cute5tupleIJiiiiEEENS1_10collective13CollectiveMmaINS1_35MainloopSm100TmaUmmaWarpSpecializedILi54ELi2ELi4ENS5_IJNS4_1CILi1EEESB_SB_EEEEENS5_IJNSA_ILi64EEESE_NSA_ILi32EEEEEEaNS5_IJlSB_lEEEaNS5_IJSB_llEEENS4_8TiledMMAINS4_8MMA_AtomIJNS4_15SM100_MMA_S8_SSIaaiLi64ELi64ELNS4_4UMMA5MajorE0ELSN_1ELNSM_8SaturateE0EEEEEENS4_6LayoutISC_NS5_IJNSA_ILi0EEESS_SS_EEEEENS5_IJNS4_10UnderscoreESV_SV_EEEEENS4_13SM90_TMA_LOADENS4_14ComposedLayoutINS4_7SwizzleILi1ELi4ELi3EEENS4_18smem_ptr_flag_bitsILi8EEENSR_INS5_IJNSA_ILi8EEESF_EEENS5_IJSF_SB_EEEEEEEvNS4_8identityESY_NSZ_INS10_ILi2ELi4ELi3EEES13_NSR_INS5_IJSE_S14_EEENS5_IJSB_SE_EEEEEEEvS19_EENS_8epilogue10collective18CollectiveEpilogueINS1G_23Sm100TmaWarpSpecializedILi1ELi1ELi32ELb0ELb0EEEJSG_NS5_IJNSR_ISE_SB_EES1L_EEEaSH_aSH_NS1G_6fusion15FusionCallbacksIS1K_NS1N_17LinearCombinationIaiaiLNS_15FloatRoundStyleE2EEESG_S1M_JEEENS4_5SM1004TMEM4LOAD26SM100_TMEM_LOAD_16dp32b32xESY_NSZ_IS1A_S13_NSR_INS5_IJS14_SE_EEENS5_IJSE_SB_EEEEEEENS4_39AutoVectorizingCopyWithAssumedAlignmentILi128EEENS4_14SM90_TMA_STOREES20_S22_S22_EEEvvEEEEvNT_6ParamsE)
        /*0038*/ 	.word	0x00000000


	//----- nvinfo : EIATTR_MIN_STACK_SIZE
	.align		4
.L_27:
        /*003c*/ 	.byte	0x04, 0x12
        /*003e*/ 	.short	(.L_29 - .L_28)
	.align		4
.L_28:
        /*0040*/ 	.word	index@(_ZN7cutlass13device_kernelINS_4gemm6kernel13GemmUniversalIN4cute5tupleIJiiiiEEENS1_10collective13CollectiveMmaINS1_35MainloopSm100TmaUmmaWarpSpecializedILi54ELi2ELi4ENS5_IJNS4_1CILi1EEESB_SB_EEEEENS5_IJNSA_ILi64EEESE_NSA_ILi32EEEEEEaNS5_IJlSB_lEEEaNS5_IJSB_llEEENS4_8TiledMMAINS4_8MMA_AtomIJNS4_15SM100_MMA_S8_SSIaaiLi64ELi64ELNS4_4UMMA5MajorE0ELSN_1ELNSM_8SaturateE0EEEEEENS4_6LayoutISC_NS5_IJNSA_ILi0EEESS_SS_EEEEENS5_IJNS4_10UnderscoreESV_SV_EEEEENS4_13SM90_TMA_LOADENS4_14ComposedLayoutINS4_7SwizzleILi1ELi4ELi3EEENS4_18smem_ptr_flag_bitsILi8EEENSR_INS5_IJNSA_ILi8EEESF_EEENS5_IJSF_SB_EEEEEEEvNS4_8identityESY_NSZ_INS10_ILi2ELi4ELi3EEES13_NSR_INS5_IJSE_S14_EEENS5_IJSB_SE_EEEEEEEvS19_EENS_8epilogue10collective18CollectiveEpilogueINS1G_23Sm100TmaWarpSpecializedILi1ELi1ELi32ELb0ELb0EEEJSG_NS5_IJNSR_ISE_SB_EES1L_EEEaSH_aSH_NS1G_6fusion15FusionCallbacksIS1K_NS1N_17LinearCombinationIaiaiLNS_15FloatRoundStyleE2EEESG_S1M_JEEENS4_5SM1004TMEM4LOAD26SM100_TMEM_LOAD_16dp32b32xESY_NSZ_IS1A_S13_NSR_INS5_IJS14_SE_EEENS5_IJSE_SB_EEEEEEENS4_39AutoVectorizingCopyWithAssumedAlignmentILi128EEENS4_14SM90_TMA_STOREES20_S22_S22_EEEvvEEEEvNT_6ParamsE)
        /*0044*/ 	.word	0x00000000
.L_29:


//--------------------- .nv.compat                --------------------------
	.section	.nv.compat,"",@"SHT_CUDA_COMPAT_INFO"
	.align	4
        /*0000*/ 	.byte	0x02, 0x09, 0x01, 0x00, 0x02, 0x02, 0x03, 0x00, 0x02, 0x05, 0x06, 0x00, 0x03, 0x07, 0x01, 0x01
        /*0010*/ 	.byte	0x02, 0x03, 0x01, 0x00, 0x02, 0x06, 0x01, 0x00, 0x04, 0x0b, 0x08, 0x00, 0x01, 0x00, 0x00, 0x00
        /*0020*/ 	.byte	0x00, 0x00, 0x00, 0x00


//--------------------- .nv.info._ZN7cutlass13device_kernelINS_4gemm6kernel13GemmUniversalIN4cute5tupleIJiiiiEEENS1_10collective13CollectiveMmaINS1_35MainloopSm100TmaUmmaWarpSpecializedILi54ELi2ELi4ENS5_IJNS4_1CILi1EEESB_SB_EEEEENS5_IJNSA_ILi64EEESE_NSA_ILi32EEEEEEaNS5_IJlSB_lEEEaNS5_IJSB_llEEENS4_8TiledMMAINS4_8MMA_AtomIJNS4_15SM100_MMA_S8_SSIaaiLi64ELi64ELNS4_4UMMA5MajorE0ELSN_1ELNSM_8SaturateE0EEEEEENS4_6LayoutISC_NS5_IJNSA_ILi0EEESS_SS_EEEEENS5_IJNS4_10UnderscoreESV_SV_EEEEENS4_13SM90_TMA_LOADENS4_14ComposedLayoutINS4_7SwizzleILi1ELi4ELi3EEENS4_18smem_ptr_flag_bitsILi8EEENSR_INS5_IJNSA_ILi8EEESF_EEENS5_IJSF_SB_EEEEEEEvNS4_8identityESY_NSZ_INS10_ILi2ELi4ELi3EEES13_NSR_INS5_IJSE_S14_EEENS5_IJSB_SE_EEEEEEEvS19_EENS_8epilogue10collective18CollectiveEpilogueINS1G_23Sm100TmaWarpSpecializedILi1ELi1ELi32ELb0ELb0EEEJSG_NS5_IJNSR_ISE_SB_EES1L_EEEaSH_aSH_NS1G_6fusion15FusionCallbacksIS1K_NS1N_17LinearCombinationIaiaiLNS_15FloatRoundStyleE2EEESG_S1M_JEEENS4_5SM1004TMEM4LOAD26SM100_TMEM_LOAD_16dp32b32xESY_NSZ_IS1A_S13_NSR_INS5_IJS14_SE_EEENS5_IJSE_SB_EEEEEEENS4_39AutoVectorizingCopyWithAssumedAlignmentILi128EEENS4_14SM90_TMA_STOREES20_S22_S22_EEEvvEEEEvNT_6ParamsE --------------------------
	.section	.nv.info._ZN7cutlass13device_kernelINS_4gemm6kernel13GemmUniversalIN4cute5tupleIJiiiiEEENS1_10collective13CollectiveMmaINS1_35MainloopSm100TmaUmmaWarpSpecializedILi54ELi2ELi4ENS5_IJNS4_1CILi1EEESB_SB_EEEEENS5_IJNSA_ILi64EEESE_NSA_ILi32EEEEEEaNS5_IJlSB_lEEEaNS5_IJSB_llEEENS4_8TiledMMAINS4_8MMA_AtomIJNS4_15SM100_MMA_S8_SSIaaiLi64ELi64ELNS4_4UMMA5MajorE0ELSN_1ELNSM_8SaturateE0EEEEEENS4_6LayoutISC_NS5_IJNSA_ILi0EEESS_SS_EEEEENS5_IJNS4_10UnderscoreESV_SV_EEEEENS4_13SM90_TMA_LOADENS4_14ComposedLayoutINS4_7SwizzleILi1ELi4ELi3EEENS4_18smem_ptr_flag_bitsILi8EEENSR_INS5_IJNSA_ILi8EEESF_EEENS5_IJSF_SB_EEEEEEEvNS4_8identityESY_NSZ_INS10_ILi2ELi4ELi3EEES13_NSR_INS5_IJSE_S14_EEENS5_IJSB_SE_EEEEEEEvS19_EENS_8epilogue10collective18CollectiveEpilogueINS1G_23Sm100TmaWarpSpecializedILi1ELi1ELi32ELb0ELb0EEEJSG_NS5_IJNSR_ISE_SB_EES1L_EEEaSH_aSH_NS1G_6fusion15FusionCallbacksIS1K_NS1N_17LinearCombinationIaiaiLNS_15FloatRoundStyleE2EEESG_S1M_JEEENS4_5SM1004TMEM4LOAD26SM100_TMEM_LOAD_16dp32b32xESY_NSZ_IS1A_S13_NSR_INS5_IJS14_SE_EEENS5_IJSE_SB_EEEEEEENS4_39AutoVectorizingCopyWithAssumedAlignmentILi128EEENS4_14SM90_TMA_STOREES20_S22_S22_EEEvvEEEEvNT_6ParamsE,"",@"SHT_CUDA_INFO"
	.sectionflags	@""
	.align	4


	//----- nvinfo : EIATTR_CUDA_API_VERSION
	.align		4
        /*0000*/ 	.byte	0x04, 0x37
        /*0002*/ 	.short	(.L_31 - .L_30)
.L_30:
        /*0004*/ 	.word	0x00000082


	//----- nvinfo : EIATTR_KPARAM_INFO
	.align		4
.L_31:
        /*0008*/ 	.byte	0x04, 0x17
        /*000a*/ 	.short	(.L_33 - .L_32)
.L_32:
        /*000c*/ 	.word	0x00000000
        /*0010*/ 	.short	0x0000
        /*0012*/ 	.short	0x0000
        /*0014*/ 	.byte	0x00, 0xf0, 0x01, 0x20


	//----- nvinfo : EIATTR_AT_ENTRY_FRAGMENTS
	.align		4
.L_33:
        /*0018*/ 	.byte	0x04, 0x4f
        /*001a*/ 	.short	(.L_35 - .L_34)


	//   ....[0]....
.L_34:
        /*001c*/ 	.word	0x00000006


	//----- nvinfo : EIATTR_RESERVED_SMEM_USED
	.align		4
.L_35:
        /*0020*/ 	.byte	0x01, 0x41
	.zero		2


	//----- nvinfo : EIATTR_SPARSE_MMA_MASK
	.align		4
        /*0024*/ 	.byte	0x03, 0x50
        /*0026*/ 	.short	0x0000


	//----- nvinfo : EIATTR_TCGEN05_1CTA_USED
	.align		4
        /*0028*/ 	.byte	0x01, 0x51
	.zero		2


	//----- nvinfo : EIATTR_MAXREG_COUNT
	.align		4
        /*002c*/ 	.byte	0x03, 0x1b
        /*002e*/ 	.short	0x00ff


	//----- nvinfo : EIATTR_NUM_BARRIERS
	.align		4
        /*0030*/ 	.byte	0x02, 0x4c
        /*0032*/ 	.byte	0x07
	.zero		1


	//----- nvinfo : EIATTR_EXTERNS
	.align		4
        /*0034*/ 	.byte	0x04, 0x0f
        /*0036*/ 	.short	(.L_37 - .L_36)


	//   ....[0]....
	.align		4
.L_36:
        /*0038*/ 	.word	index@(__assertfail)


	//----- nvinfo : EIATTR_MERCURY_ISA_VERSION
	.align		4
.L_37:
        /*003c*/ 	.byte	0x03, 0x5f
        /*003e*/ 	.short	0x0101


	//----- nvinfo : EIATTR_INT_WARP_WIDE_INSTR_OFFSETS
	.align		4
        /*0040*/ 	.byte	0x04, 0x31
        /*0042*/ 	.short	(.L_39 - .L_38)


	//   ....[0]....
.L_38:
        /*0044*/ 	.word	0x000023d0


	//   ....[1]....
        /*0048*/ 	.word	0x00005950


	//   ....[2]....
        /*004c*/ 	.word	0x00005970


	//   ....[3]....
        /*0050*/ 	.word	0x000059a0


	//   ....[4]....
        /*0054*/ 	.word	0x000063b0


	//   ....[5]....
        /*0058*/ 	.word	0x000064a0


	//----- nvinfo : EIATTR_COOP_GROUP_MASK_REGIDS
	.align		4
.L_39:
        /*005c*/ 	.byte	0x04, 0x29
        /*005e*/ 	.short	(.L_41 - .L_40)


	//   ....[0]....
.L_40:
        /*0060*/ 	.word	0xffffffff


	//   ....[1]....
        /*0064*/ 	.word	0xffffffff


	//   ....[2]....
        /*0068*/ 	.word	0xffffffff


	//   ....[3]....
        /*006c*/ 	.word	0xffffffff


	//   ....[4]....
        /*0070*/ 	.word	0xffffffff


	//   ....[5]....
        /*0074*/ 	.word	0xffffffff


	//   ....[6]....
        /*0078*/ 	.word	0xffffffff


	//   ....[7]....
        /*007c*/ 	.word	0xffffffff


	//   ....[8]....
        /*0080*/ 	.word	0xffffffff


	//   ....[9]....
        /*0084*/ 	.word	0xffffffff


	//   ....[10]....
        /*0088*/ 	.word	0xffffffff


	//   ....[11]....
        /*008c*/ 	.word	0xffffffff


	//   ....[12]....
        /*0090*/ 	.word	0xffffffff


	//----- nvinfo : EIATTR_COOP_GROUP_INSTR_OFFSETS
	.align		4
.L_41:
        /*0094*/ 	.byte	0x04, 0x28
        /*0096*/ 	.short	(.L_43 - .L_42)


	//   ....[0]....
.L_42:
        /*0098*/ 	.word	0x00000090


	//   ....[1]....
        /*009c*/ 	.word	0x000004d0


	//   ....[2]....
        /*00a0*/ 	.word	0x00000cb0


	//   ....[3]....
        /*00a4*/ 	.word	0x00000df0


	//   ....[4]....
        /*00a8*/ 	.word	0x00000ef0


	//   ....[5]....
        /*00ac*/ 	.word	0x00001060


	//   ....[6]....
        /*00b0*/ 	.word	0x00001200


	//   ....[7]....
        /*00b4*/ 	.word	0x000022b0


	//   ....[8]....
        /*00b8*/ 	.word	0x00004cb0


	//   ....[9]....
        /*00bc*/ 	.word	0x00004ec0


	//   ....[10]....
        /*00c0*/ 	.word	0x00004ef0


	//   ....[11]....
        /*00c4*/ 	.word	0x00005830


	//   ....[12]....
        /*00c8*/ 	.word	0x00005a60


	//----- nvinfo : EIATTR_VRC_CTA_INIT_COUNT
	.align		4
.L_43:
        /*00cc*/ 	.byte	0x02, 0x4a
        /*00ce*/ 	.byte	0x80
	.zero		1


	//----- nvinfo : EIATTR_SYSCALL_OFFSETS
	.align		4
        /*00d0*/ 	.byte	0x04, 0x46
        /*00d2*/ 	.short	(.L_45 - .L_44)


	//   ....[0]....
.L_44:
        /*00d4*/ 	.word	0x00006ec0


	//   ....[1]....
        /*00d8*/ 	.word	0x00007000


	//   ....[2]....
        /*00dc*/ 	.word	0x00007760


	//----- nvinfo : EIATTR_MBARRIER_INSTR_OFFSETS
	.align		4
.L_45:
        /*00e0*/ 	.byte	0x04, 0x39
        /*00e2*/ 	.short	(.L_47 - .L_46)


	//   ....[0]....
.L_46:
        /*00e4*/ 	.word	0x000005d0
        /*00e8*/ 	.word	0x000000ff
        /*00ec*/ 	.word	0x00000000
        /*00f0*/ 	.short	0x0100
        /*00f2*/ 	.byte	0x05
	.zero		1


	//   ....[1]....
        /*00f4*/ 	.word	0x000005e0
        /*00f8*/ 	.word	0x000000ff
        /*00fc*/ 	.word	0x000001b0
        /*0100*/ 	.short	0x0100
        /*0102*/ 	.byte	0x05
	.zero		1


	//   ....[2]....
        /*0104*/ 	.word	0x000005f0
        /*0108*/ 	.word	0x000000ff
        /*010c*/ 	.word	0x00000008
        /*0110*/ 	.short	0x0100
        /*0112*/ 	.byte	0x05
	.zero		1


	//   ....[3]....
        /*0114*/ 	.word	0x00000600
        /*0118*/ 	.word	0x000000ff
        /*011c*/ 	.word	0x000001b8
        /*0120*/ 	.short	0x0100
        /*0122*/ 	.byte	0x05
	.zero		1


	//   ....[4]....
        /*0124*/ 	.word	0x00000610
        /*0128*/ 	.word	0x000000ff
        /*012c*/ 	.word	0x00000010
        /*0130*/ 	.short	0x0100
        /*0132*/ 	.byte	0x05
	.zero		1


	//   ....[5]....
        /*0134*/ 	.word	0x00000620
        /*0138*/ 	.word	0x000000ff
        /*013c*/ 	.word	0x000001c0
        /*0140*/ 	.short	0x0100
        /*0142*/ 	.byte	0x05
	.zero		1


	//   ....[6]....
        /*0144*/ 	.word	0x00000630
        /*0148*/ 	.word	0x000000ff
        /*014c*/ 	.word	0x00000018
        /*0150*/ 	.short	0x0100
        /*0152*/ 	.byte	0x05
	.zero		1


	//   ....[7]....
        /*0154*/ 	.word	0x00000640
        /*0158*/ 	.word	0x000000ff
        /*015c*/ 	.word	0x000001c8
        /*0160*/ 	.short	0x0100
        /*0162*/ 	.byte	0x05
	.zero		1


	//   ....[8]....
        /*0164*/ 	.word	0x00000650
        /*0168*/ 	.word	0x000000ff
        /*016c*/ 	.word	0x00000020
        /*0170*/ 	.short	0x0100
        /*0172*/ 	.byte	0x05
	.zero		1


	//   ....[9]....
        /*0174*/ 	.word	0x00000660
        /*0178*/ 	.word	0x000000ff
        /*017c*/ 	.word	0x000001d0
        /*0180*/ 	.short	0x0100
        /*0182*/ 	.byte	0x05
	.zero		1


	//   ....[10]....
        /*0184*/ 	.word	0x00000670
        /*0188*/ 	.word	0x000000ff
        /*018c*/ 	.word	0x00000028
        /*0190*/ 	.short	0x0100
        /*0192*/ 	.byte	0x05
	.zero		1


	//   ....[11]....
        /*0194*/ 	.word	0x00000680
        /*0198*/ 	.word	0x000000ff
        /*019c*/ 	.word	0x000001d8
        /*01a0*/ 	.short	0x0100
        /*01a2*/ 	.byte	0x05
	.zero		1


	//   ....[12]....
        /*01a4*/ 	.word	0x00000690
        /*01a8*/ 	.word	0x000000ff
        /*01ac*/ 	.word	0x00000030
        /*01b0*/ 	.short	0x0100
        /*01b2*/ 	.byte	0x05
	.zero		1


	//   ....[13]....
        /*01b4*/ 	.word	0x000006a0
        /*01b8*/ 	.word	0x000000ff
        /*01bc*/ 	.word	0x000001e0
        /*01c0*/ 	.short	0x0100
        /*01c2*/ 	.byte	0x05
	.zero		1


	//   ....[14]....
        /*01c4*/ 	.word	0x000006b0
        /*01c8*/ 	.word	0x000000ff
        /*01cc*/ 	.word	0x00000038
        /*01d0*/ 	.short	0x0100
        /*01d2*/ 	.byte	0x05
	.zero		1


	//   ....[15]....
        /*01d4*/ 	.word	0x000006c0
        /*01d8*/ 	.word	0x000000ff
        /*01dc*/ 	.word	0x000001e8
        /*01e0*/ 	.short	0x0100
        /*01e2*/ 	.byte	0x05
	.zero		1


	//   ....[16]....
        /*01e4*/ 	.word	0x000006d0
        /*01e8*/ 	.word	0x000000ff
        /*01ec*/ 	.word	0x00000040
        /*01f0*/ 	.short	0x0100
        /*01f2*/ 	.byte	0x05
	.zero		1


	//   ....[17]....
        /*01f4*/ 	.word	0x000006e0
        /*01f8*/ 	.word	0x000000ff
        /*01fc*/ 	.word	0x000001f0
        /*0200*/ 	.short	0x0100
        /*0202*/ 	.byte	0x05
	.zero		1


	//   ....[18]....
        /*0204*/ 	.word	0x000006f0
        /*0208*/ 	.word	0x000000ff
        /*020c*/ 	.word	0x00000048
        /*0210*/ 	.short	0x0100
        /*0212*/ 	.byte	0x05
	.zero		1


	//   ....[19]....
        /*0214*/ 	.word	0x00000700
        /*0218*/ 	.word	0x000000ff
        /*021c*/ 	.word	0x000001f8
        /*0220*/ 	.short	0x0100
        /*0222*/ 	.byte	0x05
	.zero		1


	//   ....[20]....
        /*0224*/ 	.word	0x00000710
        /*0228*/ 	.word	0x000000ff
        /*022c*/ 	.word	0x00000050
        /*0230*/ 	.short	0x0100
        /*0232*/ 	.byte	0x05
	.zero		1


	//   ....[21]....
        /*0234*/ 	.word	0x00000720
        /*0238*/ 	.word	0x000000ff
        /*023c*/ 	.word	0x00000200
        /*0240*/ 	.short	0x0100
        /*0242*/ 	.byte	0x05
	.zero		1


	//   ....[22]....
        /*0244*/ 	.word	0x00000730
        /*0248*/ 	.word	0x000000ff
        /*024c*/ 	.word	0x00000058
        /*0250*/ 	.short	0x0100
        /*0252*/ 	.byte	0x05
	.zero		1


	//   ....[23]....
        /*0254*/ 	.word	0x00000740
        /*0258*/ 	.word	0x000000ff
        /*025c*/ 	.word	0x00000208
        /*0260*/ 	.short	0x0100
        /*0262*/ 	.byte	0x05
	.zero		1


	//   ....[24]....
        /*0264*/ 	.word	0x00000750
        /*0268*/ 	.word	0x000000ff
        /*026c*/ 	.word	0x00000060
        /*0270*/ 	.short	0x0100
        /*0272*/ 	.byte	0x05
	.zero		1


	//   ....[25]....
        /*0274*/ 	.word	0x00000760
        /*0278*/ 	.word	0x000000ff
        /*027c*/ 	.word	0x00000210
        /*0280*/ 	.short	0x0100
        /*0282*/ 	.byte	0x05
	.zero		1


	//   ....[26]....
        /*0284*/ 	.word	0x00000770
        /*0288*/ 	.word	0x000000ff
        /*028c*/ 	.word	0x00000068
        /*0290*/ 	.short	0x0100
        /*0292*/ 	.byte	0x05
	.zero		1


	//   ....[27]....
        /*0294*/ 	.word	0x00000780
        /*0298*/ 	.word	0x000000ff
        /*029c*/ 	.word	0x00000218
        /*02a0*/ 	.short	0x0100
        /*02a2*/ 	.byte	0x05
	.zero		1


	//   ....[28]....
        /*02a4*/ 	.word	0x00000790
        /*02a8*/ 	.word	0x000000ff
        /*02ac*/ 	.word	0x00000070
        /*02b0*/ 	.short	0x0100
        /*02b2*/ 	.byte	0x05
	.zero		1


	//   ....[29]....
        /*02b4*/ 	.word	0x000007a0
        /*02b8*/ 	.word	0x000000ff
        /*02bc*/ 	.word	0x00000220
        /*02c0*/ 	.short	0x0100
        /*02c2*/ 	.byte	0x05
	.zero		1


	//   ....[30]....
        /*02c4*/ 	.word	0x000007b0
        /*02c8*/ 	.word	0x000000ff
        /*02cc*/ 	.word	0x00000078
        /*02d0*/ 	.short	0x0100
        /*02d2*/ 	.byte	0x05
	.zero		1


	//   ....[31]....
        /*02d4*/ 	.word	0x000007c0
        /*02d8*/ 	.word	0x000000ff
        /*02dc*/ 	.word	0x00000228
        /*02e0*/ 	.short	0x0100
        /*02e2*/ 	.byte	0x05
	.zero		1


	//   ....[32]....
        /*02e4*/ 	.word	0x000007d0
        /*02e8*/ 	.word	0x000000ff
        /*02ec*/ 	.word	0x00000080
        /*02f0*/ 	.short	0x0100
        /*02f2*/ 	.byte	0x05
	.zero		1


	//   ....[33]....
        /*02f4*/ 	.word	0x000007e0
        /*02f8*/ 	.word	0x000000ff
        /*02fc*/ 	.word	0x00000230
        /*0300*/ 	.short	0x0100
        /*0302*/ 	.byte	0x05
	.zero		1


	//   ....[34]....
        /*0304*/ 	.word	0x000007f0
        /*0308*/ 	.word	0x000000ff
        /*030c*/ 	.word	0x00000088
        /*0310*/ 	.short	0x0100
        /*0312*/ 	.byte	0x05
	.zero		1


	//   ....[35]....
        /*0314*/ 	.word	0x00000800
        /*0318*/ 	.word	0x000000ff
        /*031c*/ 	.word	0x00000238
        /*0320*/ 	.short	0x0100
        /*0322*/ 	.byte	0x05
	.zero		1


	//   ....[36]....
        /*0324*/ 	.word	0x00000810
        /*0328*/ 	.word	0x000000ff
        /*032c*/ 	.word	0x00000090
        /*0330*/ 	.short	0x0100
        /*0332*/ 	.byte	0x05
	.zero		1


	//   ....[37]....
        /*0334*/ 	.word	0x00000820
        /*0338*/ 	.word	0x000000ff
        /*033c*/ 	.word	0x00000240
        /*0340*/ 	.short	0x0100
        /*0342*/ 	.byte	0x05
	.zero		1


	//   ....[38]....
        /*0344*/ 	.word	0x00000830
        /*0348*/ 	.word	0x000000ff
        /*034c*/ 	.word	0x00000098
        /*0350*/ 	.short	0x0100
        /*0352*/ 	.byte	0x05
	.zero		1


	//   ....[39]....
        /*0354*/ 	.word	0x00000840
        /*0358*/ 	.word	0x000000ff
        /*035c*/ 	.word	0x00000248
        /*0360*/ 	.short	0x0100
        /*0362*/ 	.byte	0x05
	.zero		1


	//   ....[40]....
        /*0364*/ 	.word	0x00000850
        /*0368*/ 	.word	0x000000ff
        /*036c*/ 	.word	0x000000a0
        /*0370*/ 	.short	0x0100
        /*0372*/ 	.byte	0x05
	.zero		1


	//   ....[41]....
        /*0374*/ 	.word	0x00000860
        /*0378*/ 	.word	0x000000ff
        /*037c*/ 	.word	0x00000250
        /*0380*/ 	.short	0x0100
        /*0382*/ 	.byte	0x05
	.zero		1


	//   ....[42]....
        /*0384*/ 	.word	0x00000870
        /*0388*/ 	.word	0x000000ff
        /*038c*/ 	.word	0x000000a8
        /*0390*/ 	.short	0x0100
        /*0392*/ 	.byte	0x05
	.zero		1


	//   ....[43]....
        /*0394*/ 	.word	0x00000880
        /*0398*/ 	.word	0x000000ff
        /*039c*/ 	.word	0x00000258
        /*03a0*/ 	.short	0x0100
        /*03a2*/ 	.byte	0x05
	.zero		1


	//   ....[44]....
        /*03a4*/ 	.word	0x00000890
        /*03a8*/ 	.word	0x000000ff
        /*03ac*/ 	.word	0x000000b0
        /*03b0*/ 	.short	0x0100
        /*03b2*/ 	.byte	0x05
	.zero		1


	//   ....[45]....
        /*03b4*/ 	.word	0x000008a0
        /*03b8*/ 	.word	0x000000ff
        /*03bc*/ 	.word	0x00000260
        /*03c0*/ 	.short	0x0100
        /*03c2*/ 	.byte	0x05
	.zero		1


	//   ....[46]....
        /*03c4*/ 	.word	0x000008b0
        /*03c8*/ 	.word	0x000000ff
        /*03cc*/ 	.word	0x000000b8
        /*03d0*/ 	.short	0x0100
        /*03d2*/ 	.byte	0x05
	.zero		1


	//   ....[47]....
        /*03d4*/ 	.word	0x000008c0
        /*03d8*/ 	.word	0x000000ff
        /*03dc*/ 	.word	0x00000268
        /*03e0*/ 	.short	0x0100
        /*03e2*/ 	.byte	0x05
	.zero		1


	//   ....[48]....
        /*03e4*/ 	.word	0x000008d0
        /*03e8*/ 	.word	0x000000ff
        /*03ec*/ 	.word	0x000000c0
        /*03f0*/ 	.short	0x0100
        /*03f2*/ 	.byte	0x05
	.zero		1


	//   ....[49]....
        /*03f4*/ 	.word	0x000008e0
        /*03f8*/ 	.word	0x000000ff
        /*03fc*/ 	.word	0x00000270
        /*0400*/ 	.short	0x0100
        /*0402*/ 	.byte	0x05
	.zero		1


	//   ....[50]....
        /*0404*/ 	.word	0x000008f0
        /*0408*/ 	.word	0x000000ff
        /*040c*/ 	.word	0x000000c8
        /*0410*/ 	.short	0x0100
        /*0412*/ 	.byte	0x05
	.zero		1


	//   ....[51]....
        /*0414*/ 	.word	0x00000900
        /*0418*/ 	.word	0x000000ff
        /*041c*/ 	.word	0x00000278
        /*0420*/ 	.short	0x0100
        /*0422*/ 	.byte	0x05
	.zero		1


	//   ....[52]....
        /*0424*/ 	.word	0x00000910
        /*0428*/ 	.word	0x000000ff
        /*042c*/ 	.word	0x000000d0
        /*0430*/ 	.short	0x0100
        /*0432*/ 	.byte	0x05
	.zero		1


	//   ....[53]....
        /*0434*/ 	.word	0x00000920
        /*0438*/ 	.word	0x000000ff
        /*043c*/ 	.word	0x00000280
        /*0440*/ 	.short	0x0100
        /*0442*/ 	.byte	0x05
	.zero		1


	//   ....[54]....
        /*0444*/ 	.word	0x00000930
        /*0448*/ 	.word	0x000000ff
        /*044c*/ 	.word	0x000000d8
        /*0450*/ 	.short	0x0100
        /*0452*/ 	.byte	0x05
	.zero		1


	//   ....[55]....
        /*0454*/ 	.word	0x00000940
        /*0458*/ 	.word	0x000000ff
        /*045c*/ 	.word	0x00000288
        /*0460*/ 	.short	0x0100
        /*0462*/ 	.byte	0x05
	.zero		1


	//   ....[56]....
        /*0464*/ 	.word	0x00000950
        /*0468*/ 	.word	0x000000ff
        /*046c*/ 	.word	0x000000e0
        /*0470*/ 	.short	0x0100
        /*0472*/ 	.byte	0x05
	.zero		1


	//   ....[57]....
        /*0474*/ 	.word	0x00000960
        /*0478*/ 	.word	0x000000ff
        /*047c*/ 	.word	0x00000290
        /*0480*/ 	.short	0x0100
        /*0482*/ 	.byte	0x05
	.zero		1


	//   ....[58]....
        /*0484*/ 	.word	0x00000970
        /*0488*/ 	.word	0x000000ff
        /*048c*/ 	.word	0x000000e8
        /*0490*/ 	.short	0x0100
        /*0492*/ 	.byte	0x05
	.zero		1


	//   ....[59]....
        /*0494*/ 	.word	0x00000980
        /*0498*/ 	.word	0x000000ff
        /*049c*/ 	.word	0x00000298
        /*04a0*/ 	.short	0x0100
        /*04a2*/ 	.byte	0x05
	.zero		1


	//   ....[60]....
        /*04a4*/ 	.word	0x00000990
        /*04a8*/ 	.word	0x000000ff
        /*04ac*/ 	.word	0x000000f0
        /*04b0*/ 	.short	0x0100
        /*04b2*/ 	.byte	0x05
	.zero		1


	//   ....[61]....
        /*04b4*/ 	.word	0x000009a0
        /*04b8*/ 	.word	0x000000ff
        /*04bc*/ 	.word	0x000002a0
        /*04c0*/ 	.short	0x0100
        /*04c2*/ 	.byte	0x05
	.zero		1


	//   ....[62]....
        /*04c4*/ 	.word	0x000009b0
        /*04c8*/ 	.word	0x000000ff
        /*04cc*/ 	.word	0x000000f8
        /*04d0*/ 	.short	0x0100
        /*04d2*/ 	.byte	0x05
	.zero		1


	//   ....[63]....
        /*04d4*/ 	.word	0x000009c0
        /*04d8*/ 	.word	0x000000ff
        /*04dc*/ 	.word	0x000002a8
        /*04e0*/ 	.short	0x0100
        /*04e2*/ 	.byte	0x05
	.zero		1


	//   ....[64]....
        /*04e4*/ 	.word	0x000009d0
        /*04e8*/ 	.word	0x000000ff
        /*04ec*/ 	.word	0x00000100
        /*04f0*/ 	.short	0x0100
        /*04f2*/ 	.byte	0x05
	.zero		1


	//   ....[65]....
        /*04f4*/ 	.word	0x000009e0
        /*04f8*/ 	.word	0x000000ff
        /*04fc*/ 	.word	0x000002b0
        /*0500*/ 	.short	0x0100
        /*0502*/ 	.byte	0x05
	.zero		1


	//   ....[66]....
        /*0504*/ 	.word	0x000009f0
        /*0508*/ 	.word	0x000000ff
        /*050c*/ 	.word	0x00000108
        /*0510*/ 	.short	0x0100
        /*0512*/ 	.byte	0x05
	.zero		1


	//   ....[67]....
        /*0514*/ 	.word	0x00000a00
        /*0518*/ 	.word	0x000000ff
        /*051c*/ 	.word	0x000002b8
        /*0520*/ 	.short	0x0100
        /*0522*/ 	.byte	0x05
	.zero		1


	//   ....[68]....
        /*0524*/ 	.word	0x00000a10
        /*0528*/ 	.word	0x000000ff
        /*052c*/ 	.word	0x00000110
        /*0530*/ 	.short	0x0100
        /*0532*/ 	.byte	0x05
	.zero		1


	//   ....[69]....
        /*0534*/ 	.word	0x00000a20
        /*0538*/ 	.word	0x000000ff
        /*053c*/ 	.word	0x000002c0
        /*0540*/ 	.short	0x0100
        /*0542*/ 	.byte	0x05
	.zero		1


	//   ....[70]....
        /*0544*/ 	.word	0x00000a30
        /*0548*/ 	.word	0x000000ff
        /*054c*/ 	.word	0x00000118
        /*0550*/ 	.short	0x0100
        /*0552*/ 	.byte	0x05
	.zero		1


	//   ....[71]....
        /*0554*/ 	.word	0x00000a40
        /*0558*/ 	.word	0x000000ff
        /*055c*/ 	.word	0x000002c8
        /*0560*/ 	.short	0x0100
        /*0562*/ 	.byte	0x05
	.zero		1


	//   ....[72]....
        /*0564*/ 	.word	0x00000a50
        /*0568*/ 	.word	0x000000ff
        /*056c*/ 	.word	0x00000120
        /*0570*/ 	.short	0x0100
        /*0572*/ 	.byte	0x05
	.zero		1


	//   ....[73]....
        /*0574*/ 	.word	0x00000a60
        /*0578*/ 	.word	0x000000ff
        /*057c*/ 	.word	0x000002d0
        /*0580*/ 	.short	0x0100
        /*0582*/ 	.byte	0x05
	.zero		1


	//   ....[74]....
        /*0584*/ 	.word	0x00000a70
        /*0588*/ 	.word	0x000000ff
        /*058c*/ 	.word	0x00000128
        /*0590*/ 	.short	0x0100
        /*0592*/ 	.byte	0x05
	.zero		1


	//   ....[75]....
        /*0594*/ 	.word	0x00000a80
        /*0598*/ 	.word	0x000000ff
        /*059c*/ 	.word	0x000002d8
        /*05a0*/ 	.short	0x0100
        /*05a2*/ 	.byte	0x05
	.zero		1


	//   ....[76]....
        /*05a4*/ 	.word	0x00000a90
        /*05a8*/ 	.word	0x000000ff
        /*05ac*/ 	.word	0x00000130
        /*05b0*/ 	.short	0x0100
        /*05b2*/ 	.byte	0x05
	.zero		1


	//   ....[77]....
        /*05b4*/ 	.word	0x00000aa0
        /*05b8*/ 	.word	0x000000ff
        /*05bc*/ 	.word	0x000002e0
        /*05c0*/ 	.short	0x0100
        /*05c2*/ 	.byte	0x05
	.zero		1


	//   ....[78]....
        /*05c4*/ 	.word	0x00000ab0
        /*05c8*/ 	.word	0x000000ff
        /*05cc*/ 	.word	0x00000138
        /*05d0*/ 	.short	0x0100
        /*05d2*/ 	.byte	0x05
	.zero		1


	//   ....[79]....
        /*05d4*/ 	.word	0x00000ac0
        /*05d8*/ 	.word	0x000000ff
        /*05dc*/ 	.word	0x000002e8
        /*05e0*/ 	.short	0x0100
        /*05e2*/ 	.byte	0x05
	.zero		1


	//   ....[80]....
        /*05e4*/ 	.word	0x00000ad0
        /*05e8*/ 	.word	0x000000ff
        /*05ec*/ 	.word	0x00000140
        /*05f0*/ 	.short	0x0100
        /*05f2*/ 	.byte	0x05
	.zero		1


	//   ....[81]....
        /*05f4*/ 	.word	0x00000ae0
        /*05f8*/ 	.word	0x000000ff
        /*05fc*/ 	.word	0x000002f0
        /*0600*/ 	.short	0x0100
        /*0602*/ 	.byte	0x05
	.zero		1


	//   ....[82]....
        /*0604*/ 	.word	0x00000af0
        /*0608*/ 	.word	0x000000ff
        /*060c*/ 	.word	0x00000148
        /*0610*/ 	.short	0x0100
        /*0612*/ 	.byte	0x05
	.zero		1


	//   ....[83]....
        /*0614*/ 	.word	0x00000b00
        /*0618*/ 	.word	0x000000ff
        /*061c*/ 	.word	0x000002f8
        /*0620*/ 	.short	0x0100
        /*0622*/ 	.byte	0x05
	.zero		1


	//   ....[84]....
        /*0624*/ 	.word	0x00000b10
        /*0628*/ 	.word	0x000000ff
        /*062c*/ 	.word	0x00000150
        /*0630*/ 	.short	0x0100
        /*0632*/ 	.byte	0x05
	.zero		1


	//   ....[85]....
        /*0634*/ 	.word	0x00000b20
        /*0638*/ 	.word	0x000000ff
        /*063c*/ 	.word	0x00000300
        /*0640*/ 	.short	0x0100
        /*0642*/ 	.byte	0x05
	.zero		1


	//   ....[86]....
        /*0644*/ 	.word	0x00000b30
        /*0648*/ 	.word	0x000000ff
        /*064c*/ 	.word	0x00000158
        /*0650*/ 	.short	0x0100
        /*0652*/ 	.byte	0x05
	.zero		1


	//   ....[87]....
        /*0654*/ 	.word	0x00000b40
        /*0658*/ 	.word	0x000000ff
        /*065c*/ 	.word	0x00000308
        /*0660*/ 	.short	0x0100
        /*0662*/ 	.byte	0x05
	.zero		1


	//   ....[88]....
        /*0664*/ 	.word	0x00000b50
        /*0668*/ 	.word	0x000000ff
        /*066c*/ 	.word	0x00000160
        /*0670*/ 	.short	0x0100
        /*0672*/ 	.byte	0x05
	.zero		1


	//   ....[89]....
        /*0674*/ 	.word	0x00000b60
        /*0678*/ 	.word	0x000000ff
        /*067c*/ 	.word	0x00000310
        /*0680*/ 	.short	0x0100
        /*0682*/ 	.byte	0x05
	.zero		1


	//   ....[90]....
        /*0684*/ 	.word	0x00000b70
        /*0688*/ 	.word	0x000000ff
        /*068c*/ 	.word	0x00000168
        /*0690*/ 	.short	0x0100
        /*0692*/ 	.byte	0x05
	.zero		1


	//   ....[91]....
        /*0694*/ 	.word	0x00000b80
        /*0698*/ 	.word	0x000000ff
        /*069c*/ 	.word	0x00000318
        /*06a0*/ 	.short	0x0100
        /*06a2*/ 	.byte	0x05
	.zero		1


	//   ....[92]....
        /*06a4*/ 	.word	0x00000b90
        /*06a8*/ 	.word	0x000000ff
        /*06ac*/ 	.word	0x00000170
        /*06b0*/ 	.short	0x0100
        /*06b2*/ 	.byte	0x05
	.zero		1


	//   ....[93]....
        /*06b4*/ 	.word	0x00000ba0
        /*06b8*/ 	.word	0x000000ff
        /*06bc*/ 	.word	0x00000320
        /*06c0*/ 	.short	0x0100
        /*06c2*/ 	.byte	0x05
	.zero		1


	//   ....[94]....
        /*06c4*/ 	.word	0x00000bb0
        /*06c8*/ 	.word	0x000000ff
        /*06cc*/ 	.word	0x00000178
        /*06d0*/ 	.short	0x0100
        /*06d2*/ 	.byte	0x05
	.zero		1


	//   ....[95]....
        /*06d4*/ 	.word	0x00000bc0
        /*06d8*/ 	.word	0x000000ff
        /*06dc*/ 	.word	0x00000328
        /*06e0*/ 	.short	0x0100
        /*06e2*/ 	.byte	0x05
	.zero		1


	//   ....[96]....
        /*06e4*/ 	.word	0x00000bd0
        /*06e8*/ 	.word	0x000000ff
        /*06ec*/ 	.word	0x00000180
        /*06f0*/ 	.short	0x0100
        /*06f2*/ 	.byte	0x05
	.zero		1


	//   ....[97]....
        /*06f4*/ 	.word	0x00000be0
        /*06f8*/ 	.word	0x000000ff
        /*06fc*/ 	.word	0x00000330
        /*0700*/ 	.short	0x0100
        /*0702*/ 	.byte	0x05
	.zero		1


	//   ....[98]....
        /*0704*/ 	.word	0x00000bf0
        /*0708*/ 	.word	0x000000ff
        /*070c*/ 	.word	0x00000188
        /*0710*/ 	.short	0x0100
        /*0712*/ 	.byte	0x05
	.zero		1


	//   ....[99]....
        /*0714*/ 	.word	0x00000c00
        /*0718*/ 	.word	0x000000ff
        /*071c*/ 	.word	0x00000338
        /*0720*/ 	.short	0x0100
        /*0722*/ 	.byte	0x05
	.zero		1


	//   ....[100]....
        /*0724*/ 	.word	0x00000c10
        /*0728*/ 	.word	0x000000ff
        /*072c*/ 	.word	0x00000190
        /*0730*/ 	.short	0x0100
        /*0732*/ 	.byte	0x05
	.zero		1


	//   ....[101]....
        /*0734*/ 	.word	0x00000c20
        /*0738*/ 	.word	0x000000ff
        /*073c*/ 	.word	0x00000340
        /*0740*/ 	.short	0x0100
        /*0742*/ 	.byte	0x05
	.zero		1


	//   ....[102]....
        /*0744*/ 	.word	0x00000c30
        /*0748*/ 	.word	0x000000ff
        /*074c*/ 	.word	0x00000198
        /*0750*/ 	.short	0x0100
        /*0752*/ 	.byte	0x05
	.zero		1


	//   ....[103]....
        /*0754*/ 	.word	0x00000c40
        /*0758*/ 	.word	0x000000ff
        /*075c*/ 	.word	0x00000348
        /*0760*/ 	.short	0x0100
        /*0762*/ 	.byte	0x05
	.zero		1


	//   ....[104]....
        /*0764*/ 	.word	0x00000c50
        /*0768*/ 	.word	0x000000ff
        /*076c*/ 	.word	0x000001a0
        /*0770*/ 	.short	0x0100
        /*0772*/ 	.byte	0x05
	.zero		1


	//   ....[105]....
        /*0774*/ 	.word	0x00000c60
        /*0778*/ 	.word	0x000000ff
        /*077c*/ 	.word	0x00000350
        /*0780*/ 	.short	0x0100
        /*0782*/ 	.byte	0x05
	.zero		1


	//   ....[106]....
        /*0784*/ 	.word	0x00000c70
        /*0788*/ 	.word	0x000000ff
        /*078c*/ 	.word	0x000001a8
        /*0790*/ 	.short	0x0100
        /*0792*/ 	.byte	0x05
	.zero		1


	//   ....[107]....
        /*0794*/ 	.word	0x00000c80
        /*0798*/ 	.word	0x000000ff
        /*079c*/ 	.word	0x00000358
        /*07a0*/ 	.short	0x0100
        /*07a2*/ 	.byte	0x05
	.zero		1


	//   ....[108]....
        /*07a4*/ 	.word	0x00000dc0
        /*07a8*/ 	.word	0x000000ff
        /*07ac*/ 	.word	0x00000360
        /*07b0*/ 	.short	0x0100
        /*07b2*/ 	.byte	0x06
	.zero		1


	//   ....[109]....
        /*07b4*/ 	.word	0x00000dd0
        /*07b8*/ 	.word	0x000000ff
        /*07bc*/ 	.word	0x00000368
        /*07c0*/ 	.short	0x0100
        /*07c2*/ 	.byte	0x06
	.zero		1


	//   ....[110]....
        /*07c4*/ 	.word	0x00000ec0
        /*07c8*/ 	.word	0x000000ff
        /*07cc*/ 	.word	0x00000370
        /*07d0*/ 	.short	0x0100
        /*07d2*/ 	.byte	0x05
	.zero		1


	//   ....[111]....
        /*07d4*/ 	.word	0x00000ed0
        /*07d8*/ 	.word	0x000000ff
        /*07dc*/ 	.word	0x00000378
        /*07e0*/ 	.short	0x0100
        /*07e2*/ 	.byte	0x05
	.zero		1


	//   ....[112]....
        /*07e4*/ 	.word	0x00001010
        /*07e8*/ 	.word	0x000000ff
        /*07ec*/ 	.word	0x00000380
        /*07f0*/ 	.short	0x0100
        /*07f2*/ 	.byte	0x05
	.zero		1


	//   ....[113]....
        /*07f4*/ 	.word	0x00001020
        /*07f8*/ 	.word	0x000000ff
        /*07fc*/ 	.word	0x00000390
        /*0800*/ 	.short	0x0100
        /*0802*/ 	.byte	0x05
	.zero		1


	//   ....[114]....
        /*0804*/ 	.word	0x00001030
        /*0808*/ 	.word	0x000000ff
        /*080c*/ 	.word	0x00000388
        /*0810*/ 	.short	0x0100
        /*0812*/ 	.byte	0x05
	.zero		1


	//   ....[115]....
        /*0814*/ 	.word	0x00001040
        /*0818*/ 	.word	0x000000ff
        /*081c*/ 	.word	0x00000398
        /*0820*/ 	.short	0x0100
        /*0822*/ 	.byte	0x05
	.zero		1


	//   ....[116]....
        /*0824*/ 	.word	0x00001170
        /*0828*/ 	.word	0x000000ff
        /*082c*/ 	.word	0x000003a0
        /*0830*/ 	.short	0x0100
        /*0832*/ 	.byte	0x06
	.zero		1


	//   ....[117]....
        /*0834*/ 	.word	0x00001180
        /*0838*/ 	.word	0x000000ff
        /*083c*/ 	.word	0x000003c0
        /*0840*/ 	.short	0x0100
        /*0842*/ 	.byte	0x06
	.zero		1


	//   ....[118]....
        /*0844*/ 	.word	0x00001190
        /*0848*/ 	.word	0x000000ff
        /*084c*/ 	.word	0x000003a8
        /*0850*/ 	.short	0x0100
        /*0852*/ 	.byte	0x06
	.zero		1


	//   ....[119]....
        /*0854*/ 	.word	0x000011a0
        /*0858*/ 	.word	0x000000ff
        /*085c*/ 	.word	0x000003c8
        /*0860*/ 	.short	0x0100
        /*0862*/ 	.byte	0x06
	.zero		1


	//   ....[120]....
        /*0864*/ 	.word	0x000011b0
        /*0868*/ 	.word	0x000000ff
        /*086c*/ 	.word	0x000003b0
        /*0870*/ 	.short	0x0100
        /*0872*/ 	.byte	0x06
	.zero		1


	//   ....[121]....
        /*0874*/ 	.word	0x000011c0
        /*0878*/ 	.word	0x000000ff
        /*087c*/ 	.word	0x000003d0
        /*0880*/ 	.short	0x0100
        /*0882*/ 	.byte	0x06
	.zero		1


	//   ....[122]....
        /*0884*/ 	.word	0x000011d0
        /*0888*/ 	.word	0x000000ff
        /*088c*/ 	.word	0x000003b8
        /*0890*/ 	.short	0x0100
        /*0892*/ 	.byte	0x06
	.zero		1


	//   ....[123]....
        /*0894*/ 	.word	0x000011e0
        /*0898*/ 	.word	0x000000ff
        /*089c*/ 	.word	0x000003d8
        /*08a0*/ 	.short	0x0100
        /*08a2*/ 	.byte	0x06
	.zero		1


	//   ....[124]....
        /*08a4*/ 	.word	0x000012d0
        /*08a8*/ 	.word	0x000000ff
        /*08ac*/ 	.word	0x000003e0
        /*08b0*/ 	.short	0x0100
        /*08b2*/ 	.byte	0x05
	.zero		1


	//   ....[125]....
        /*08b4*/ 	.word	0x000012e0
        /*08b8*/ 	.word	0x000000ff
        /*08bc*/ 	.word	0x000003f0
        /*08c0*/ 	.short	0x0100
        /*08c2*/ 	.byte	0x05
	.zero		1


	//   ....[126]....
        /*08c4*/ 	.word	0x000012f0
        /*08c8*/ 	.word	0x000000ff
        /*08cc*/ 	.word	0x000003e8
        /*08d0*/ 	.short	0x0100
        /*08d2*/ 	.byte	0x05
	.zero		1


	//   ....[127]....
        /*08d4*/ 	.word	0x00001300
        /*08d8*/ 	.word	0x000000ff
        /*08dc*/ 	.word	0x000003f8
        /*08e0*/ 	.short	0x0100
        /*08e2*/ 	.byte	0x05
	.zero		1


	//   ....[128]....
        /*08e4*/ 	.word	0x00001bd0
        /*08e8*/ 	.word	0x00000003
        /*08ec*/ 	.word	0x000003f0
        /*08f0*/ 	.short	0x010a
        /*08f2*/ 	.byte	0xff
	.zero		1


	//   ....[129]....
        /*08f4*/ 	.word	0x00001c00
        /*08f8*/ 	.word	0x00000003
        /*08fc*/ 	.word	0x000003e0
        /*0900*/ 	.short	0x0101
        /*0902*/ 	.byte	0xff
	.zero		1


	//   ....[130]....
        /*0904*/ 	.word	0x00001cd0
        /*0908*/ 	.word	0x000000ff
        /*090c*/ 	.word	0x000001b0
        /*0910*/ 	.short	0x010a
        /*0912*/ 	.byte	0x08
	.zero		1


	//   ....[131]....
        /*0914*/ 	.word	0x00001d70
        /*0918*/ 	.word	0x000000ff
        /*091c*/ 	.word	0x000001b0
        /*0920*/ 	.short	0x010a
        /*0922*/ 	.byte	0x21
	.zero		1


	//   ....[132]....
        /*0924*/ 	.word	0x00001ed0
        /*0928*/ 	.word	0x000000ff
        /*092c*/ 	.word	0x000001b0
        /*0930*/ 	.short	0x010a
        /*0932*/ 	.byte	0x08
	.zero		1


	//   ....[133]....
        /*0934*/ 	.word	0x00001fc0
        /*0938*/ 	.word	0x000000ff
        /*093c*/ 	.word	0x00000378
        /*0940*/ 	.short	0x0101
        /*0942*/ 	.byte	0x04
	.zero		1


	//   ....[134]....
        /*0944*/ 	.word	0x00001fe0
        /*0948*/ 	.word	0x000000ff
        /*094c*/ 	.word	0x000001b0
        /*0950*/ 	.short	0x010a
        /*0952*/ 	.byte	0x08
	.zero		1


	//   ....[135]....
        /*0954*/ 	.word	0x00002060
        /*0958*/ 	.word	0x000000ff
        /*095c*/ 	.word	0x000001b0
        /*0960*/ 	.short	0x010a
        /*0962*/ 	.byte	0x11
	.zero		1


	//   ....[136]....
        /*0964*/ 	.word	0x000021c0
        /*0968*/ 	.word	0x000000ff
        /*096c*/ 	.word	0x000001b0
        /*0970*/ 	.short	0x010a
        /*0972*/ 	.byte	0x08
	.zero		1


	//   ....[137]....
        /*0974*/ 	.word	0x000022e0
        /*0978*/ 	.word	0x00000002
        /*097c*/ 	.word	0x00000380
        /*0980*/ 	.short	0x010a
        /*0982*/ 	.byte	0xff
	.zero		1


	//   ....[138]....
        /*0984*/ 	.word	0x000023a0
        /*0988*/ 	.word	0x00000002
        /*098c*/ 	.word	0x00000000
        /*0990*/ 	.short	0x0101
        /*0992*/ 	.byte	0xff
	.zero		1


	//   ....[139]....
        /*0994*/ 	.word	0x00002900
        /*0998*/ 	.word	0x000000ff
        /*099c*/ 	.word	0x00000000
        /*09a0*/ 	.short	0x010a
        /*09a2*/ 	.byte	0x05
	.zero		1


	//   ....[140]....
        /*09a4*/ 	.word	0x00002990
        /*09a8*/ 	.word	0x000000ff
        /*09ac*/ 	.word	0x00000000
        /*09b0*/ 	.short	0x010a
        /*09b2*/ 	.byte	0x05
	.zero		1


	//   ....[141]....
        /*09b4*/ 	.word	0x00002a20
        /*09b8*/ 	.word	0x000000ff
        /*09bc*/ 	.word	0x00000000
        /*09c0*/ 	.short	0x010a
        /*09c2*/ 	.byte	0x05
	.zero		1


	//   ....[142]....
        /*09c4*/ 	.word	0x00002ab0
        /*09c8*/ 	.word	0x000000ff
        /*09cc*/ 	.word	0x00000000
        /*09d0*/ 	.short	0x010a
        /*09d2*/ 	.byte	0x05
	.zero		1


	//   ....[143]....
        /*09d4*/ 	.word	0x00002b40
        /*09d8*/ 	.word	0x000000ff
        /*09dc*/ 	.word	0x00000000
        /*09e0*/ 	.short	0x010a
        /*09e2*/ 	.byte	0x05
	.zero		1


	//   ....[144]....
        /*09e4*/ 	.word	0x00002bd0
        /*09e8*/ 	.word	0x000000ff
        /*09ec*/ 	.word	0x00000000
        /*09f0*/ 	.short	0x010a
        /*09f2*/ 	.byte	0x05
	.zero		1


	//   ....[145]....
        /*09f4*/ 	.word	0x00002c60
        /*09f8*/ 	.word	0x000000ff
        /*09fc*/ 	.word	0x00000000
        /*0a00*/ 	.short	0x010a
        /*0a02*/ 	.byte	0x05
	.zero		1


	//   ....[146]....
        /*0a04*/ 	.word	0x00002cf0
        /*0a08*/ 	.word	0x000000ff
        /*0a0c*/ 	.word	0x00000000
        /*0a10*/ 	.short	0x010a
        /*0a12*/ 	.byte	0x05
	.zero		1


	//   ....[147]....
        /*0a14*/ 	.word	0x00002d80
        /*0a18*/ 	.word	0x000000ff
        /*0a1c*/ 	.word	0x00000000
        /*0a20*/ 	.short	0x010a
        /*0a22*/ 	.byte	0x05
	.zero		1


	//   ....[148]....
        /*0a24*/ 	.word	0x00002e10
        /*0a28*/ 	.word	0x000000ff
        /*0a2c*/ 	.word	0x00000000
        /*0a30*/ 	.short	0x010a
        /*0a32*/ 	.byte	0x05
	.zero		1


	//   ....[149]....
        /*0a34*/ 	.word	0x00002ea0
        /*0a38*/ 	.word	0x000000ff
        /*0a3c*/ 	.word	0x00000000
        /*0a40*/ 	.short	0x010a
        /*0a42*/ 	.byte	0x05
	.zero		1


	//   ....[150]....
        /*0a44*/ 	.word	0x00002f30
        /*0a48*/ 	.word	0x000000ff
        /*0a4c*/ 	.word	0x00000000
        /*0a50*/ 	.short	0x010a
        /*0a52*/ 	.byte	0x05
	.zero		1


	//   ....[151]....
        /*0a54*/ 	.word	0x00002fc0
        /*0a58*/ 	.word	0x000000ff
        /*0a5c*/ 	.word	0x00000000
        /*0a60*/ 	.short	0x010a
        /*0a62*/ 	.byte	0x05
	.zero		1


	//   ....[152]....
        /*0a64*/ 	.word	0x00003050
        /*0a68*/ 	.word	0x000000ff
        /*0a6c*/ 	.word	0x00000000
        /*0a70*/ 	.short	0x010a
        /*0a72*/ 	.byte	0x05
	.zero		1


	//   ....[153]....
        /*0a74*/ 	.word	0x000030e0
        /*0a78*/ 	.word	0x000000ff
        /*0a7c*/ 	.word	0x00000000
        /*0a80*/ 	.short	0x010a
        /*0a82*/ 	.byte	0x05
	.zero		1


	//   ....[154]....
        /*0a84*/ 	.word	0x00003170
        /*0a88*/ 	.word	0x000000ff
        /*0a8c*/ 	.word	0x00000000
        /*0a90*/ 	.short	0x010a
        /*0a92*/ 	.byte	0x05
	.zero		1


	//   ....[155]....
        /*0a94*/ 	.word	0x00003200
        /*0a98*/ 	.word	0x000000ff
        /*0a9c*/ 	.word	0x00000000
        /*0aa0*/ 	.short	0x010a
        /*0aa2*/ 	.byte	0x05
	.zero		1


	//   ....[156]....
        /*0aa4*/ 	.word	0x00003290
        /*0aa8*/ 	.word	0x000000ff
        /*0aac*/ 	.word	0x00000000
        /*0ab0*/ 	.short	0x010a
        /*0ab2*/ 	.byte	0x05
	.zero		1


	//   ....[157]....
        /*0ab4*/ 	.word	0x00003320
        /*0ab8*/ 	.word	0x000000ff
        /*0abc*/ 	.word	0x00000000
        /*0ac0*/ 	.short	0x010a
        /*0ac2*/ 	.byte	0x05
	.zero		1


	//   ....[158]....
        /*0ac4*/ 	.word	0x000033b0
        /*0ac8*/ 	.word	0x000000ff
        /*0acc*/ 	.word	0x00000000
        /*0ad0*/ 	.short	0x010a
        /*0ad2*/ 	.byte	0x05
	.zero		1


	//   ....[159]....
        /*0ad4*/ 	.word	0x00003440
        /*0ad8*/ 	.word	0x000000ff
        /*0adc*/ 	.word	0x00000000
        /*0ae0*/ 	.short	0x010a
        /*0ae2*/ 	.byte	0x05
	.zero		1


	//   ....[160]....
        /*0ae4*/ 	.word	0x000034d0
        /*0ae8*/ 	.word	0x000000ff
        /*0aec*/ 	.word	0x00000000
        /*0af0*/ 	.short	0x010a
        /*0af2*/ 	.byte	0x05
	.zero		1


	//   ....[161]....
        /*0af4*/ 	.word	0x00003560
        /*0af8*/ 	.word	0x000000ff
        /*0afc*/ 	.word	0x00000000
        /*0b00*/ 	.short	0x010a
        /*0b02*/ 	.byte	0x05
	.zero		1


	//   ....[162]....
        /*0b04*/ 	.word	0x000035f0
        /*0b08*/ 	.word	0x000000ff
        /*0b0c*/ 	.word	0x00000000
        /*0b10*/ 	.short	0x010a
        /*0b12*/ 	.byte	0x05
	.zero		1


	//   ....[163]....
        /*0b14*/ 	.word	0x00003680
        /*0b18*/ 	.word	0x000000ff
        /*0b1c*/ 	.word	0x00000000
        /*0b20*/ 	.short	0x010a
        /*0b22*/ 	.byte	0x05
	.zero		1


	//   ....[164]....
        /*0b24*/ 	.word	0x00003710
        /*0b28*/ 	.word	0x000000ff
        /*0b2c*/ 	.word	0x00000000
        /*0b30*/ 	.short	0x010a
        /*0b32*/ 	.byte	0x05
	.zero		1


	//   ....[165]....
        /*0b34*/ 	.word	0x000037a0
        /*0b38*/ 	.word	0x000000ff
        /*0b3c*/ 	.word	0x00000000
        /*0b40*/ 	.short	0x010a
        /*0b42*/ 	.byte	0x05
	.zero		1


	//   ....[166]....
        /*0b44*/ 	.word	0x00003830
        /*0b48*/ 	.word	0x000000ff
        /*0b4c*/ 	.word	0x00000000
        /*0b50*/ 	.short	0x010a
        /*0b52*/ 	.byte	0x05
	.zero		1


	//   ....[167]....
        /*0b54*/ 	.word	0x000038c0
        /*0b58*/ 	.word	0x000000ff
        /*0b5c*/ 	.word	0x00000000
        /*0b60*/ 	.short	0x010a
        /*0b62*/ 	.byte	0x05
	.zero		1


	//   ....[168]....
        /*0b64*/ 	.word	0x00003950
        /*0b68*/ 	.word	0x000000ff
        /*0b6c*/ 	.word	0x00000000
        /*0b70*/ 	.short	0x010a
        /*0b72*/ 	.byte	0x05
	.zero		1


	//   ....[169]....
        /*0b74*/ 	.word	0x000039e0
        /*0b78*/ 	.word	0x000000ff
        /*0b7c*/ 	.word	0x00000000
        /*0b80*/ 	.short	0x010a
        /*0b82*/ 	.byte	0x05
	.zero		1


	//   ....[170]....
        /*0b84*/ 	.word	0x00003a70
        /*0b88*/ 	.word	0x000000ff
        /*0b8c*/ 	.word	0x00000000
        /*0b90*/ 	.short	0x010a
        /*0b92*/ 	.byte	0x05
	.zero		1


	//   ....[171]....
        /*0b94*/ 	.word	0x00003b00
        /*0b98*/ 	.word	0x000000ff
        /*0b9c*/ 	.word	0x00000000
        /*0ba0*/ 	.short	0x010a
        /*0ba2*/ 	.byte	0x05
	.zero		1


	//   ....[172]....
        /*0ba4*/ 	.word	0x00003b90
        /*0ba8*/ 	.word	0x000000ff
        /*0bac*/ 	.word	0x00000000
        /*0bb0*/ 	.short	0x010a
        /*0bb2*/ 	.byte	0x05
	.zero		1


	//   ....[173]....
        /*0bb4*/ 	.word	0x00003c20
        /*0bb8*/ 	.word	0x000000ff
        /*0bbc*/ 	.word	0x00000000
        /*0bc0*/ 	.short	0x010a
        /*0bc2*/ 	.byte	0x05
	.zero		1


	//   ....[174]....
        /*0bc4*/ 	.word	0x00003cb0
        /*0bc8*/ 	.word	0x000000ff
        /*0bcc*/ 	.word	0x00000000
        /*0bd0*/ 	.short	0x010a
        /*0bd2*/ 	.byte	0x05
	.zero		1


	//   ....[175]....
        /*0bd4*/ 	.word	0x00003d40
        /*0bd8*/ 	.word	0x000000ff
        /*0bdc*/ 	.word	0x00000000
        /*0be0*/ 	.short	0x010a
        /*0be2*/ 	.byte	0x05
	.zero		1


	//   ....[176]....
        /*0be4*/ 	.word	0x00003dd0
        /*0be8*/ 	.word	0x000000ff
        /*0bec*/ 	.word	0x00000000
        /*0bf0*/ 	.short	0x010a
        /*0bf2*/ 	.byte	0x05
	.zero		1


	//   ....[177]....
        /*0bf4*/ 	.word	0x00003e60
        /*0bf8*/ 	.word	0x000000ff
        /*0bfc*/ 	.word	0x00000000
        /*0c00*/ 	.short	0x010a
        /*0c02*/ 	.byte	0x05
	.zero		1


	//   ....[178]....
        /*0c04*/ 	.word	0x00003ef0
        /*0c08*/ 	.word	0x000000ff
        /*0c0c*/ 	.word	0x00000000
        /*0c10*/ 	.short	0x010a
        /*0c12*/ 	.byte	0x05
	.zero		1


	//   ....[179]....
        /*0c14*/ 	.word	0x00003f80
        /*0c18*/ 	.word	0x000000ff
        /*0c1c*/ 	.word	0x00000000
        /*0c20*/ 	.short	0x010a
        /*0c22*/ 	.byte	0x05
	.zero		1


	//   ....[180]....
        /*0c24*/ 	.word	0x00004010
        /*0c28*/ 	.word	0x000000ff
        /*0c2c*/ 	.word	0x00000000
        /*0c30*/ 	.short	0x010a
        /*0c32*/ 	.byte	0x05
	.zero		1


	//   ....[181]....
        /*0c34*/ 	.word	0x000040a0
        /*0c38*/ 	.word	0x000000ff
        /*0c3c*/ 	.word	0x00000000
        /*0c40*/ 	.short	0x010a
        /*0c42*/ 	.byte	0x05
	.zero		1


	//   ....[182]....
        /*0c44*/ 	.word	0x00004130
        /*0c48*/ 	.word	0x000000ff
        /*0c4c*/ 	.word	0x00000000
        /*0c50*/ 	.short	0x010a
        /*0c52*/ 	.byte	0x05
	.zero		1


	//   ....[183]....
        /*0c54*/ 	.word	0x000041c0
        /*0c58*/ 	.word	0x000000ff
        /*0c5c*/ 	.word	0x00000000
        /*0c60*/ 	.short	0x010a
        /*0c62*/ 	.byte	0x05
	.zero		1


	//   ....[184]....
        /*0c64*/ 	.word	0x00004250
        /*0c68*/ 	.word	0x000000ff
        /*0c6c*/ 	.word	0x00000000
        /*0c70*/ 	.short	0x010a
        /*0c72*/ 	.byte	0x05
	.zero		1


	//   ....[185]....
        /*0c74*/ 	.word	0x000042e0
        /*0c78*/ 	.word	0x000000ff
        /*0c7c*/ 	.word	0x00000000
        /*0c80*/ 	.short	0x010a
        /*0c82*/ 	.byte	0x05
	.zero		1


	//   ....[186]....
        /*0c84*/ 	.word	0x00004370
        /*0c88*/ 	.word	0x000000ff
        /*0c8c*/ 	.word	0x00000000
        /*0c90*/ 	.short	0x010a
        /*0c92*/ 	.byte	0x05
	.zero		1


	//   ....[187]....
        /*0c94*/ 	.word	0x00004400
        /*0c98*/ 	.word	0x000000ff
        /*0c9c*/ 	.word	0x00000000
        /*0ca0*/ 	.short	0x010a
        /*0ca2*/ 	.byte	0x05
	.zero		1


	//   ....[188]....
        /*0ca4*/ 	.word	0x00004490
        /*0ca8*/ 	.word	0x000000ff
        /*0cac*/ 	.word	0x00000000
        /*0cb0*/ 	.short	0x010a
        /*0cb2*/ 	.byte	0x05
	.zero		1


	//   ....[189]....
        /*0cb4*/ 	.word	0x00004520
        /*0cb8*/ 	.word	0x000000ff
        /*0cbc*/ 	.word	0x00000000
        /*0cc0*/ 	.short	0x010a
        /*0cc2*/ 	.byte	0x05
	.zero		1


	//   ....[190]....
        /*0cc4*/ 	.word	0x000045b0
        /*0cc8*/ 	.word	0x000000ff
        /*0ccc*/ 	.word	0x00000000
        /*0cd0*/ 	.short	0x010a
        /*0cd2*/ 	.byte	0x05
	.zero		1


	//   ....[191]....
        /*0cd4*/ 	.word	0x00004640
        /*0cd8*/ 	.word	0x000000ff
        /*0cdc*/ 	.word	0x00000000
        /*0ce0*/ 	.short	0x010a
        /*0ce2*/ 	.byte	0x05
	.zero		1


	//   ....[192]....
        /*0ce4*/ 	.word	0x000046e0
        /*0ce8*/ 	.word	0x00000000
        /*0cec*/ 	.word	0x00000000
        /*0cf0*/ 	.short	0x010a
        /*0cf2*/ 	.byte	0xff
	.zero		1


	//   ....[193]....
        /*0cf4*/ 	.word	0x00004800
        /*0cf8*/ 	.word	0x00000000
        /*0cfc*/ 	.word	0x000003e0
        /*0d00*/ 	.short	0x010a
        /*0d02*/ 	.byte	0xff
	.zero		1


	//   ....[194]....
        /*0d04*/ 	.word	0x00004860
        /*0d08*/ 	.word	0x00000004
        /*0d0c*/ 	.word	0x00000000
        /*0d10*/ 	.short	0x0101
        /*0d12*/ 	.byte	0xff
	.zero		1


	//   ....[195]....
        /*0d14*/ 	.word	0x00004880
        /*0d18*/ 	.word	0x000000ff
        /*0d1c*/ 	.word	0x00000390
        /*0d20*/ 	.short	0x010a
        /*0d22*/ 	.byte	0x05
	.zero		1


	//   ....[196]....
        /*0d24*/ 	.word	0x000049a0
        /*0d28*/ 	.word	0x00000000
        /*0d2c*/ 	.word	0x00000380
        /*0d30*/ 	.short	0x010a
        /*0d32*/ 	.byte	0xff
	.zero		1


	//   ....[197]....
        /*0d34*/ 	.word	0x00004ab0
        /*0d38*/ 	.word	0x00000000
        /*0d3c*/ 	.word	0x00000000
        /*0d40*/ 	.short	0x0101
        /*0d42*/ 	.byte	0xff
	.zero		1


	//   ....[198]....
        /*0d44*/ 	.word	0x00004b40
        /*0d48*/ 	.word	0x000000ff
        /*0d4c*/ 	.word	0x00000390
        /*0d50*/ 	.short	0x0106
        /*0d52*/ 	.byte	0x05
	.zero		1


	//   ....[199]....
        /*0d54*/ 	.word	0x00004b60
        /*0d58*/ 	.word	0x000000ff
        /*0d5c*/ 	.word	0x00000390
        /*0d60*/ 	.short	0x010a
        /*0d62*/ 	.byte	0x05
	.zero		1


	//   ....[200]....
        /*0d64*/ 	.word	0x00004bf0
        /*0d68*/ 	.word	0x000000ff
        /*0d6c*/ 	.word	0x00000390
        /*0d70*/ 	.short	0x0106
        /*0d72*/ 	.byte	0x04
	.zero		1


	//   ....[201]....
        /*0d74*/ 	.word	0x00004c30
        /*0d78*/ 	.word	0x00000000
        /*0d7c*/ 	.word	0x00000390
        /*0d80*/ 	.short	0x010a
        /*0d82*/ 	.byte	0xff
	.zero		1


	//   ....[202]....
        /*0d84*/ 	.word	0x00005100
        /*0d88*/ 	.word	0x00000000
        /*0d8c*/ 	.word	0x00000380
        /*0d90*/ 	.short	0x010a
        /*0d92*/ 	.byte	0xff
	.zero		1


	//   ....[203]....
        /*0d94*/ 	.word	0x00005200
        /*0d98*/ 	.word	0x00000003
        /*0d9c*/ 	.word	0x00000000
        /*0da0*/ 	.short	0x0101
        /*0da2*/ 	.byte	0xff
	.zero		1


	//   ....[204]....
        /*0da4*/ 	.word	0x00005210
        /*0da8*/ 	.word	0x000000ff
        /*0dac*/ 	.word	0x00000000
        /*0db0*/ 	.short	0x010a
        /*0db2*/ 	.byte	0x04
	.zero		1


	//   ....[205]....
        /*0db4*/ 	.word	0x00005230
        /*0db8*/ 	.word	0x000000ff
        /*0dbc*/ 	.word	0x000003c0
        /*0dc0*/ 	.short	0x010a
        /*0dc2*/ 	.byte	0x09
	.zero		1


	//   ....[206]....
        /*0dc4*/ 	.word	0x00005370
        /*0dc8*/ 	.word	0x000000ff
        /*0dcc*/ 	.word	0x00000000
        /*0dd0*/ 	.short	0x010a
        /*0dd2*/ 	.byte	0x07
	.zero		1


	//   ....[207]....
        /*0dd4*/ 	.word	0x00005470
        /*0dd8*/ 	.word	0x000000ff
        /*0ddc*/ 	.word	0x00000000
        /*0de0*/ 	.short	0x010a
        /*0de2*/ 	.byte	0x04
	.zero		1


	//   ....[208]....
        /*0de4*/ 	.word	0x00005660
        /*0de8*/ 	.word	0x000000ff
        /*0dec*/ 	.word	0x00000000
        /*0df0*/ 	.short	0x010a
        /*0df2*/ 	.byte	0x05
	.zero		1


	//   ....[209]....
        /*0df4*/ 	.word	0x000056f0
        /*0df8*/ 	.word	0x000000ff
        /*0dfc*/ 	.word	0x00000000
        /*0e00*/ 	.short	0x010a
        /*0e02*/ 	.byte	0x05
	.zero		1


	//   ....[210]....
        /*0e04*/ 	.word	0x00005780
        /*0e08*/ 	.word	0x000000ff
        /*0e0c*/ 	.word	0x00000000
        /*0e10*/ 	.short	0x010a
        /*0e12*/ 	.byte	0x05
	.zero		1


	//   ....[211]....
        /*0e14*/ 	.word	0x00005810
        /*0e18*/ 	.word	0x000000ff
        /*0e1c*/ 	.word	0x00000000
        /*0e20*/ 	.short	0x010a
        /*0e22*/ 	.byte	0x07
	.zero		1


	//   ....[212]....
        /*0e24*/ 	.word	0x00005c50
        /*0e28*/ 	.word	0x00000000
        /*0e2c*/ 	.word	0x00000380
        /*0e30*/ 	.short	0x010a
        /*0e32*/ 	.byte	0xff
	.zero		1


	//   ....[213]....
        /*0e34*/ 	.word	0x00005d40
        /*0e38*/ 	.word	0x00000000
        /*0e3c*/ 	.word	0x00000000
        /*0e40*/ 	.short	0x0101
        /*0e42*/ 	.byte	0xff
	.zero		1


	//   ....[214]....
        /*0e44*/ 	.word	0x00006060
        /*0e48*/ 	.word	0x000000ff
        /*0e4c*/ 	.word	0x00000378
        /*0e50*/ 	.short	0x010a
        /*0e52*/ 	.byte	0x06
	.zero		1


	//   ....[215]....
        /*0e54*/ 	.word	0x000061e0
        /*0e58*/ 	.word	0x000000ff
        /*0e5c*/ 	.word	0x00000368
        /*0e60*/ 	.short	0x010a
        /*0e62*/ 	.byte	0x06
	.zero		1


	//   ....[216]....
        /*0e64*/ 	.word	0x00006510
        /*0e68*/ 	.word	0x000000ff
        /*0e6c*/ 	.word	0x00000360
        /*0e70*/ 	.short	0x010b
        /*0e72*/ 	.byte	0x06
	.zero		1


	//   ....[217]....
        /*0e74*/ 	.word	0x00006530
        /*0e78*/ 	.word	0x000000ff
        /*0e7c*/ 	.word	0x00000000
        /*0e80*/ 	.short	0x0101
        /*0e82*/ 	.byte	0x25
	.zero		1


	//   ....[218]....
        /*0e84*/ 	.word	0x00006570
        /*0e88*/ 	.word	0x00000000
        /*0e8c*/ 	.word	0x00000368
        /*0e90*/ 	.short	0x010a
        /*0e92*/ 	.byte	0xff
	.zero		1


	//   ....[219]....
        /*0e94*/ 	.word	0x000068d0
        /*0e98*/ 	.word	0x00000000
        /*0e9c*/ 	.word	0x00000380
        /*0ea0*/ 	.short	0x010a
        /*0ea2*/ 	.byte	0xff
	.zero		1


	//   ....[220]....
        /*0ea4*/ 	.word	0x000069e0
        /*0ea8*/ 	.word	0x00000000
        /*0eac*/ 	.word	0x00000000
        /*0eb0*/ 	.short	0x0101
        /*0eb2*/ 	.byte	0xff
	.zero		1


	//   ....[221]....
        /*0eb4*/ 	.word	0x00007390
        /*0eb8*/ 	.word	0x000000ff
        /*0ebc*/ 	.word	0x00000360
        /*0ec0*/ 	.short	0x010a
        /*0ec2*/ 	.byte	0x2b
	.zero		1


	//   ....[222]....
        /*0ec4*/ 	.word	0x000073b0
        /*0ec8*/ 	.word	0x0000005c
        /*0ecc*/ 	.word	0x000003a0
        /*0ed0*/ 	.short	0x010a
        /*0ed2*/ 	.byte	0xff
	.zero		1


	//   ....[223]....
        /*0ed4*/ 	.word	0x00007500
        /*0ed8*/ 	.word	0x000000ff
        /*0edc*/ 	.word	0x00000360
        /*0ee0*/ 	.short	0x010a
        /*0ee2*/ 	.byte	0x2b
	.zero		1


	//   ....[224]....
        /*0ee4*/ 	.word	0x000075e0
        /*0ee8*/ 	.word	0x000000ff
        /*0eec*/ 	.word	0x00000000
        /*0ef0*/ 	.short	0x0101
        /*0ef2*/ 	.byte	0x04
	.zero		1


	//   ....[225]....
        /*0ef4*/ 	.word	0x00007640
        /*0ef8*/ 	.word	0x0000005c
        /*0efc*/ 	.word	0x000003a0
        /*0f00*/ 	.short	0x010a
        /*0f02*/ 	.byte	0xff
	.zero		1


	//   ....[226]....
        /*0f04*/ 	.word	0x000079a0
        /*0f08*/ 	.word	0x000000ff
        /*0f0c*/ 	.word	0x00000000
        /*0f10*/ 	.short	0x0101
        /*0f12*/ 	.byte	0x05
	.zero		1


	//   ....[227]....
        /*0f14*/ 	.word	0x00008310
        /*0f18*/ 	.word	0x00000003
        /*0f1c*/ 	.word	0x000003f0
        /*0f20*/ 	.short	0x010a
        /*0f22*/ 	.byte	0xff
	.zero		1


	//   ....[228]....
        /*0f24*/ 	.word	0x00008370
        /*0f28*/ 	.word	0x00000002
        /*0f2c*/ 	.word	0x000001b0
        /*0f30*/ 	.short	0x010a
        /*0f32*/ 	.byte	0xff
	.zero		1


	//   ....[229]....
        /*0f34*/ 	.word	0x000083d0
        /*0f38*/ 	.word	0x00000002
        /*0f3c*/ 	.word	0x000001b0
        /*0f40*/ 	.short	0x010a
        /*0f42*/ 	.byte	0xff
	.zero		1


	//   ....[230]....
        /*0f44*/ 	.word	0x00008420
        /*0f48*/ 	.word	0x00000002
        /*0f4c*/ 	.word	0x00000380
        /*0f50*/ 	.short	0x010a
        /*0f52*/ 	.byte	0xff
	.zero		1


	//   ....[231]....
        /*0f54*/ 	.word	0x00008480
        /*0f58*/ 	.word	0x00000000
        /*0f5c*/ 	.word	0x00000000
        /*0f60*/ 	.short	0x010a
        /*0f62*/ 	.byte	0xff
	.zero		1


	//   ....[232]....
        /*0f64*/ 	.word	0x000084e0
        /*0f68*/ 	.word	0x00000000
        /*0f6c*/ 	.word	0x00000000
        /*0f70*/ 	.short	0x010a
        /*0f72*/ 	.byte	0xff
	.zero		1


	//   ....[233]....
        /*0f74*/ 	.word	0x00008540
        /*0f78*/ 	.word	0x00000000
        /*0f7c*/ 	.word	0x00000000
        /*0f80*/ 	.short	0x010a
        /*0f82*/ 	.byte	0xff
	.zero		1


	//   ....[234]....
        /*0f84*/ 	.word	0x000085a0
        /*0f88*/ 	.word	0x00000000
        /*0f8c*/ 	.word	0x00000000
        /*0f90*/ 	.short	0x010a
        /*0f92*/ 	.byte	0xff
	.zero		1


	//   ....[235]....
        /*0f94*/ 	.word	0x00008600
        /*0f98*/ 	.word	0x00000000
        /*0f9c*/ 	.word	0x00000000
        /*0fa0*/ 	.short	0x010a
        /*0fa2*/ 	.byte	0xff
	.zero		1


	//   ....[236]....
        /*0fa4*/ 	.word	0x00008660
        /*0fa8*/ 	.word	0x00000000
        /*0fac*/ 	.word	0x00000000
        /*0fb0*/ 	.short	0x010a
        /*0fb2*/ 	.byte	0xff
	.zero		1


	//   ....[237]....
        /*0fb4*/ 	.word	0x000086c0
        /*0fb8*/ 	.word	0x00000000
        /*0fbc*/ 	.word	0x00000000
        /*0fc0*/ 	.short	0x010a
        /*0fc2*/ 	.byte	0xff
	.zero		1


	//   ....[238]....
        /*0fc4*/ 	.word	0x00008720
        /*0fc8*/ 	.word	0x00000000
        /*0fcc*/ 	.word	0x00000000
        /*0fd0*/ 	.short	0x010a
        /*0fd2*/ 	.byte	0xff
	.zero		1


	//   ....[239]....
        /*0fd4*/ 	.word	0x00008780
        /*0fd8*/ 	.word	0x00000000
        /*0fdc*/ 	.word	0x00000000
        /*0fe0*/ 	.short	0x010a
        /*0fe2*/ 	.byte	0xff
	.zero		1


	//   ....[240]....
        /*0fe4*/ 	.word	0x000087e0
        /*0fe8*/ 	.word	0x00000000
        /*0fec*/ 	.word	0x00000000
        /*0ff0*/ 	.short	0x010a
        /*0ff2*/ 	.byte	0xff
	.zero		1


	//   ....[241]....
        /*0ff4*/ 	.word	0x00008840
        /*0ff8*/ 	.word	0x00000000
        /*0ffc*/ 	.word	0x00000000
        /*1000*/ 	.short	0x010a
        /*1002*/ 	.byte	0xff
	.zero		1


	//   ....[242]....
        /*1004*/ 	.word	0x000088a0
        /*1008*/ 	.word	0x00000000
        /*100c*/ 	.word	0x00000000
        /*1010*/ 	.short	0x010a
        /*1012*/ 	.byte	0xff
	.zero		1


	//   ....[243]....
        /*1014*/ 	.word	0x00008900
        /*1018*/ 	.word	0x00000000
        /*101c*/ 	.word	0x00000000
        /*1020*/ 	.short	0x010a
        /*1022*/ 	.byte	0xff
	.zero		1


	//   ....[244]....
        /*1024*/ 	.word	0x00008960
        /*1028*/ 	.word	0x00000000
        /*102c*/ 	.word	0x00000000
        /*1030*/ 	.short	0x010a
        /*1032*/ 	.byte	0xff
	.zero		1


	//   ....[245]....
        /*1034*/ 	.word	0x000089c0
        /*1038*/ 	.word	0x00000000
        /*103c*/ 	.word	0x00000000
        /*1040*/ 	.short	0x010a
        /*1042*/ 	.byte	0xff
	.zero		1


	//   ....[246]....
        /*1044*/ 	.word	0x00008a20
        /*1048*/ 	.word	0x00000000
        /*104c*/ 	.word	0x00000000
        /*1050*/ 	.short	0x010a
        /*1052*/ 	.byte	0xff
	.zero		1


	//   ....[247]....
        /*1054*/ 	.word	0x00008a80
        /*1058*/ 	.word	0x00000000
        /*105c*/ 	.word	0x00000000
        /*1060*/ 	.short	0x010a
        /*1062*/ 	.byte	0xff
	.zero		1


	//   ....[248]....
        /*1064*/ 	.word	0x00008ae0
        /*1068*/ 	.word	0x00000000
        /*106c*/ 	.word	0x00000000
        /*1070*/ 	.short	0x010a
        /*1072*/ 	.byte	0xff
	.zero		1


	//   ....[249]....
        /*1074*/ 	.word	0x00008b40
        /*1078*/ 	.word	0x00000000
        /*107c*/ 	.word	0x00000000
        /*1080*/ 	.short	0x010a
        /*1082*/ 	.byte	0xff
	.zero		1


	//   ....[250]....
        /*1084*/ 	.word	0x00008ba0
        /*1088*/ 	.word	0x00000000
        /*108c*/ 	.word	0x00000000
        /*1090*/ 	.short	0x010a
        /*1092*/ 	.byte	0xff
	.zero		1


	//   ....[251]....
        /*1094*/ 	.word	0x00008c00
        /*1098*/ 	.word	0x00000000
        /*109c*/ 	.word	0x00000000
        /*10a0*/ 	.short	0x010a
        /*10a2*/ 	.byte	0xff
	.zero		1


	//   ....[252]....
        /*10a4*/ 	.word	0x00008c60
        /*10a8*/ 	.word	0x00000000
        /*10ac*/ 	.word	0x00000000
        /*10b0*/ 	.short	0x010a
        /*10b2*/ 	.byte	0xff
	.zero		1


	//   ....[253]....
        /*10b4*/ 	.word	0x00008cc0
        /*10b8*/ 	.word	0x00000000
        /*10bc*/ 	.word	0x00000000
        /*10c0*/ 	.short	0x010a
        /*10c2*/ 	.byte	0xff
	.zero		1


	//   ....[254]....
        /*10c4*/ 	.word	0x00008d20
        /*10c8*/ 	.word	0x00000000
        /*10cc*/ 	.word	0x00000000
        /*10d0*/ 	.short	0x010a
        /*10d2*/ 	.byte	0xff
	.zero		1


	//   ....[255]....
        /*10d4*/ 	.word	0x00008d80
        /*10d8*/ 	.word	0x00000000
        /*10dc*/ 	.word	0x00000000
        /*10e0*/ 	.short	0x010a
        /*10e2*/ 	.byte	0xff
	.zero		1


	//   ....[0]....
        /*10e4*/ 	.word	0x00008de0
        /*10e8*/ 	.word	0x00000000
        /*10ec*/ 	.word	0x00000000
        /*10f0*/ 	.short	0x010a
        /*10f2*/ 	.byte	0xff
	.zero		1


	//   ....[1]....
        /*10f4*/ 	.word	0x00008e40
        /*10f8*/ 	.word	0x00000000
        /*10fc*/ 	.word	0x00000000
        /*1100*/ 	.short	0x010a
        /*1102*/ 	.byte	0xff
	.zero		1


	//   ....[2]....
        /*1104*/ 	.word	0x00008ea0
        /*1108*/ 	.word	0x00000000
        /*110c*/ 	.word	0x00000000
        /*1110*/ 	.short	0x010a
        /*1112*/ 	.byte	0xff
	.zero		1


	//   ....[3]....
        /*1114*/ 	.word	0x00008f00
        /*1118*/ 	.word	0x00000000
        /*111c*/ 	.word	0x00000000
        /*1120*/ 	.short	0x010a
        /*1122*/ 	.byte	0xff
	.zero		1


	//   ....[4]....
        /*1124*/ 	.word	0x00008f60
        /*1128*/ 	.word	0x00000000
        /*112c*/ 	.word	0x00000000
        /*1130*/ 	.short	0x010a
        /*1132*/ 	.byte	0xff
	.zero		1


	//   ....[5]....
        /*1134*/ 	.word	0x00008fc0
        /*1138*/ 	.word	0x00000000
        /*113c*/ 	.word	0x00000000
        /*1140*/ 	.short	0x010a
        /*1142*/ 	.byte	0xff
	.zero		1


	//   ....[6]....
        /*1144*/ 	.word	0x00009020
        /*1148*/ 	.word	0x00000000
        /*114c*/ 	.word	0x00000000
        /*1150*/ 	.short	0x010a
        /*1152*/ 	.byte	0xff
	.zero		1


	//   ....[7]....
        /*1154*/ 	.word	0x00009080
        /*1158*/ 	.word	0x00000000
        /*115c*/ 	.word	0x00000000
        /*1160*/ 	.short	0x010a
        /*1162*/ 	.byte	0xff
	.zero		1


	//   ....[8]....
        /*1164*/ 	.word	0x000090e0
        /*1168*/ 	.word	0x00000000
        /*116c*/ 	.word	0x00000000
        /*1170*/ 	.short	0x010a
        /*1172*/ 	.byte	0xff
	.zero		1


	//   ....[9]....
        /*1174*/ 	.word	0x00009140
        /*1178*/ 	.word	0x00000000
        /*117c*/ 	.word	0x00000000
        /*1180*/ 	.short	0x010a
        /*1182*/ 	.byte	0xff
	.zero		1


	//   ....[10]....
        /*1184*/ 	.word	0x000091a0
        /*1188*/ 	.word	0x00000000
        /*118c*/ 	.word	0x00000000
        /*1190*/ 	.short	0x010a
        /*1192*/ 	.byte	0xff
	.zero		1


	//   ....[11]....
        /*1194*/ 	.word	0x00009200
        /*1198*/ 	.word	0x00000000
        /*119c*/ 	.word	0x00000000
        /*11a0*/ 	.short	0x010a
        /*11a2*/ 	.byte	0xff
	.zero		1


	//   ....[12]....
        /*11a4*/ 	.word	0x00009260
        /*11a8*/ 	.word	0x00000000
        /*11ac*/ 	.word	0x00000000
        /*11b0*/ 	.short	0x010a
        /*11b2*/ 	.byte	0xff
	.zero		1


	//   ....[13]....
        /*11b4*/ 	.word	0x000092c0
        /*11b8*/ 	.word	0x00000000
        /*11bc*/ 	.word	0x00000000
        /*11c0*/ 	.short	0x010a
        /*11c2*/ 	.byte	0xff
	.zero		1


	//   ....[14]....
        /*11c4*/ 	.word	0x00009320
        /*11c8*/ 	.word	0x00000000
        /*11cc*/ 	.word	0x00000000
        /*11d0*/ 	.short	0x010a
        /*11d2*/ 	.byte	0xff
	.zero		1


	//   ....[15]....
        /*11d4*/ 	.word	0x00009380
        /*11d8*/ 	.word	0x00000000
        /*11dc*/ 	.word	0x00000000
        /*11e0*/ 	.short	0x010a
        /*11e2*/ 	.byte	0xff
	.zero		1


	//   ....[16]....
        /*11e4*/ 	.word	0x000093e0
        /*11e8*/ 	.word	0x00000000
        /*11ec*/ 	.word	0x00000000
        /*11f0*/ 	.short	0x010a
        /*11f2*/ 	.byte	0xff
	.zero		1


	//   ....[17]....
        /*11f4*/ 	.word	0x00009440
        /*11f8*/ 	.word	0x00000000
        /*11fc*/ 	.word	0x00000000
        /*1200*/ 	.short	0x010a
        /*1202*/ 	.byte	0xff
	.zero		1


	//   ....[18]....
        /*1204*/ 	.word	0x000094a0
        /*1208*/ 	.word	0x00000000
        /*120c*/ 	.word	0x00000000
        /*1210*/ 	.short	0x010a
        /*1212*/ 	.byte	0xff
	.zero		1


	//   ....[19]....
        /*1214*/ 	.word	0x00009500
        /*1218*/ 	.word	0x00000000
        /*121c*/ 	.word	0x00000000
        /*1220*/ 	.short	0x010a
        /*1222*/ 	.byte	0xff
	.zero		1


	//   ....[20]....
        /*1224*/ 	.word	0x00009560
        /*1228*/ 	.word	0x00000000
        /*122c*/ 	.word	0x00000000
        /*1230*/ 	.short	0x010a
        /*1232*/ 	.byte	0xff
	.zero		1


	//   ....[21]....
        /*1234*/ 	.word	0x000095c0
        /*1238*/ 	.word	0x00000000
        /*123c*/ 	.word	0x00000000
        /*1240*/ 	.short	0x010a
        /*1242*/ 	.byte	0xff
	.zero		1


	//   ....[22]....
        /*1244*/ 	.word	0x00009620
        /*1248*/ 	.word	0x00000000
        /*124c*/ 	.word	0x00000000
        /*1250*/ 	.short	0x010a
        /*1252*/ 	.byte	0xff
	.zero		1


	//   ....[23]....
        /*1254*/ 	.word	0x00009680
        /*1258*/ 	.word	0x00000000
        /*125c*/ 	.word	0x00000000
        /*1260*/ 	.short	0x010a
        /*1262*/ 	.byte	0xff
	.zero		1


	//   ....[24]....
        /*1264*/ 	.word	0x000096e0
        /*1268*/ 	.word	0x00000000
        /*126c*/ 	.word	0x00000000
        /*1270*/ 	.short	0x010a
        /*1272*/ 	.byte	0xff
	.zero		1


	//   ....[25]....
        /*1274*/ 	.word	0x00009740
        /*1278*/ 	.word	0x00000000
        /*127c*/ 	.word	0x00000000
        /*1280*/ 	.short	0x010a
        /*1282*/ 	.byte	0xff
	.zero		1


	//   ....[26]....
        /*1284*/ 	.word	0x000097a0
        /*1288*/ 	.word	0x00000000
        /*128c*/ 	.word	0x00000000
        /*1290*/ 	.short	0x010a
        /*1292*/ 	.byte	0xff
	.zero		1


	//   ....[27]....
        /*1294*/ 	.word	0x00009800
        /*1298*/ 	.word	0x00000000
        /*129c*/ 	.word	0x00000000
        /*12a0*/ 	.short	0x010a
        /*12a2*/ 	.byte	0xff
	.zero		1


	//   ....[28]....
        /*12a4*/ 	.word	0x00009850
        /*12a8*/ 	.word	0x00000000
        /*12ac*/ 	.word	0x000003e0
        /*12b0*/ 	.short	0x010a
        /*12b2*/ 	.byte	0xff
	.zero		1


	//   ....[29]....
        /*12b4*/ 	.word	0x000098b0
        /*12b8*/ 	.word	0x00000000
        /*12bc*/ 	.word	0x00000390
        /*12c0*/ 	.short	0x010a
        /*12c2*/ 	.byte	0xff
	.zero		1


	//   ....[30]....
        /*12c4*/ 	.word	0x00009900
        /*12c8*/ 	.word	0x00000000
        /*12cc*/ 	.word	0x00000380
        /*12d0*/ 	.short	0x010a
        /*12d2*/ 	.byte	0xff
	.zero		1


	//   ....[31]....
        /*12d4*/ 	.word	0x00009960
        /*12d8*/ 	.word	0x00000000
        /*12dc*/ 	.word	0x00000390
        /*12e0*/ 	.short	0x010a
        /*12e2*/ 	.byte	0xff
	.zero		1


	//   ....[32]....
        /*12e4*/ 	.word	0x000099b0
        /*12e8*/ 	.word	0x00000000
        /*12ec*/ 	.word	0x00000380
        /*12f0*/ 	.short	0x010a
        /*12f2*/ 	.byte	0xff
	.zero		1


	//   ....[33]....
        /*12f4*/ 	.word	0x00009a10
        /*12f8*/ 	.word	0x00000003
        /*12fc*/ 	.word	0x000003c0
        /*1300*/ 	.short	0x010a
        /*1302*/ 	.byte	0xff
	.zero		1


	//   ....[34]....
        /*1304*/ 	.word	0x00009a70
        /*1308*/ 	.word	0x00000000
        /*130c*/ 	.word	0x00000000
        /*1310*/ 	.short	0x010a
        /*1312*/ 	.byte	0xff
	.zero		1


	//   ....[35]....
        /*1314*/ 	.word	0x00009ad0
        /*1318*/ 	.word	0x00000000
        /*131c*/ 	.word	0x00000000
        /*1320*/ 	.short	0x010a
        /*1322*/ 	.byte	0xff
	.zero		1


	//   ....[36]....
        /*1324*/ 	.word	0x00009b30
        /*1328*/ 	.word	0x00000000
        /*132c*/ 	.word	0x00000000
        /*1330*/ 	.short	0x010a
        /*1332*/ 	.byte	0xff
	.zero		1


	//   ....[37]....
        /*1334*/ 	.word	0x00009b90
        /*1338*/ 	.word	0x00000000
        /*133c*/ 	.word	0x00000000
        /*1340*/ 	.short	0x010a
        /*1342*/ 	.byte	0xff
	.zero		1


	//   ....[38]....
        /*1344*/ 	.word	0x00009bf0
        /*1348*/ 	.word	0x00000000
        /*134c*/ 	.word	0x00000000
        /*1350*/ 	.short	0x010a
        /*1352*/ 	.byte	0xff
	.zero		1


	//   ....[39]....
        /*1354*/ 	.word	0x00009c40
        /*1358*/ 	.word	0x00000000
        /*135c*/ 	.word	0x00000380
        /*1360*/ 	.short	0x010a
        /*1362*/ 	.byte	0xff
	.zero		1


	//   ....[40]....
        /*1364*/ 	.word	0x00009ca0
        /*1368*/ 	.word	0x00000000
        /*136c*/ 	.word	0x00000378
        /*1370*/ 	.short	0x010a
        /*1372*/ 	.byte	0xff
	.zero		1


	//   ....[41]....
        /*1374*/ 	.word	0x00009d00
        /*1378*/ 	.word	0x00000003
        /*137c*/ 	.word	0x00000368
        /*1380*/ 	.short	0x010a
        /*1382*/ 	.byte	0xff
	.zero		1


	//   ....[42]....
        /*1384*/ 	.word	0x00009d50
        /*1388*/ 	.word	0x00000000
        /*138c*/ 	.word	0x00000380
        /*1390*/ 	.short	0x010a
        /*1392*/ 	.byte	0xff
	.zero		1


	//   ....[43]....
        /*1394*/ 	.word	0x00009db0
        /*1398*/ 	.word	0x00000000
        /*139c*/ 	.word	0x00000360
        /*13a0*/ 	.short	0x010a
        /*13a2*/ 	.byte	0xff
	.zero		1


	//   ....[44]....
        /*13a4*/ 	.word	0x00009e00
        /*13a8*/ 	.word	0x0000005c
        /*13ac*/ 	.word	0x000003a0
        /*13b0*/ 	.short	0x010a
        /*13b2*/ 	.byte	0xff
	.zero		1


	//----- nvinfo : EIATTR_NUM_MBARRIERS
	.align		4
.L_47:
        /*13b4*/ 	.byte	0x03, 0x38
        /*13b6*/ 	.short	0x0080


	//----- nvinfo : EIATTR_EXIT_INSTR_OFFSETS
	.align		4
        /*13b8*/ 	.byte	0x04, 0x1c
        /*13ba*/ 	.short	(.L_49 - .L_48)


	//   ....[0]....
.L_48:
        /*13bc*/ 	.word	0x00004710


	//   ....[1]....
        /*13c0*/ 	.word	0x00004c00


	//   ....[2]....
        /*13c4*/ 	.word	0x00004c60


	//   ....[3]....
        /*13c8*/ 	.word	0x00005a70


	//   ....[4]....
        /*13cc*/ 	.word	0x000065a0


	//   ....[5]....
        /*13d0*/ 	.word	0x000065e0


	//   ....[6]....
        /*13d4*/ 	.word	0x00008300


	//----- nvinfo : EIATTR_MAX_THREADS
	.align		4
.L_49:
        /*13d8*/ 	.byte	0x04, 0x05
        /*13da*/ 	.short	(.L_51 - .L_50)
.L_50:
        /*13dc*/ 	.word	0x00000100
        /*13e0*/ 	.word	0x00000001
        /*13e4*/ 	.word	0x00000001


	//----- nvinfo : EIATTR_CRS_STACK_SIZE
	.align		4
.L_51:
        /*13e8*/ 	.byte	0x04, 0x1e
        /*13ea*/ 	.short	(.L_53 - .L_52)
.L_52:
        /*13ec*/ 	.word	0x00000000


	//----- nvinfo : EIATTR_CBANK_PARAM_SIZE
	.align		4
.L_53:
        /*13f0*/ 	.byte	0x03, 0x19
        /*13f2*/ 	.short	0x0800


	//----- nvinfo : EIATTR_PARAM_CBANK
	.align		4
        /*13f4*/ 	.byte	0x04, 0x0a
        /*13f6*/ 	.short	(.L_55 - .L_54)
	.align		4
.L_54:
        /*13f8*/ 	.word	index@(.nv.constant0._ZN7cutlass13device_kernelINS_4gemm6kernel13GemmUniversalIN4cute5tupleIJiiiiEEENS1_10collective13CollectiveMmaINS1_35MainloopSm100TmaUmmaWarpSpecializedILi54ELi2ELi4ENS5_IJNS4_1CILi1EEESB_SB_EEEEENS5_IJNSA_ILi64EEESE_NSA_ILi32EEEEEEaNS5_IJlSB_lEEEaNS5_IJSB_llEEENS4_8TiledMMAINS4_8MMA_AtomIJNS4_15SM100_MMA_S8_SSIaaiLi64ELi64ELNS4_4UMMA5MajorE0ELSN_1ELNSM_8SaturateE0EEEEEENS4_6LayoutISC_NS5_IJNSA_ILi0EEESS_SS_EEEEENS5_IJNS4_10UnderscoreESV_SV_EEEEENS4_13SM90_TMA_LOADENS4_14ComposedLayoutINS4_7SwizzleILi1ELi4ELi3EEENS4_18smem_ptr_flag_bitsILi8EEENSR_INS5_IJNSA_ILi8EEESF_EEENS5_IJSF_SB_EEEEEEEvNS4_8identityESY_NSZ_INS10_ILi2ELi4ELi3EEES13_NSR_INS5_IJSE_S14_EEENS5_IJSB_SE_EEEEEEEvS19_EENS_8epilogue10collective18CollectiveEpilogueINS1G_23Sm100TmaWarpSpecializedILi1ELi1ELi32ELb0ELb0EEEJSG_NS5_IJNSR_ISE_SB_EES1L_EEEaSH_aSH_NS1G_6fusion15FusionCallbacksIS1K_NS1N_17LinearCombinationIaiaiLNS_15FloatRoundStyleE2EEESG_S1M_JEEENS4_5SM1004TMEM4LOAD26SM100_TMEM_LOAD_16dp32b32xESY_NSZ_IS1A_S13_NSR_INS5_IJS14_SE_EEENS5_IJSE_SB_EEEEEEENS4_39AutoVectorizingCopyWithAssumedAlignmentILi128EEENS4_14SM90_TMA_STOREES20_S22_S22_EEEvvEEEEvNT_6ParamsE)
        /*13fc*/ 	.short	0x0380
        /*13fe*/ 	.short	0x0800


	//----- nvinfo : EIATTR_SW_WAR
	.align		4
.L_55:
        /*1400*/ 	.byte	0x04, 0x36
        /*1402*/ 	.short	(.L_57 - .L_56)
.L_56:
        /*1404*/ 	.word	0x00000008
.L_57:


//--------------------- .nv.callgraph             --------------------------
	.section	.nv.callgraph,"",@"SHT_CUDA_CALLGRAPH"
	.align	4
	.sectionentsize	8
	.align		4
        /*0000*/ 	.word	0x00000000
	.align		4
        /*0004*/ 	.word	0xffffffff
	.align		4
        /*0008*/ 	.word	index@(_ZN7cutlass13device_kernelINS_4gemm6kernel13GemmUniversalIN4cute5tupleIJiiiiEEENS1_10collective13CollectiveMmaINS1_35MainloopSm100TmaUmmaWarpSpecializedILi54ELi2ELi4ENS5_IJNS4_1CILi1EEESB_SB_EEEEENS5_IJNSA_ILi64EEESE_NSA_ILi32EEEEEEaNS5_IJlSB_lEEEaNS5_IJSB_llEEENS4_8TiledMMAINS4_8MMA_AtomIJNS4_15SM100_MMA_S8_SSIaaiLi64ELi64ELNS4_4UMMA5MajorE0ELSN_1ELNSM_8SaturateE0EEEEEENS4_6LayoutISC_NS5_IJNSA_ILi0EEESS_SS_EEEEENS5_IJNS4_10UnderscoreESV_SV_EEEEENS4_13SM90_TMA_LOADENS4_14ComposedLayoutINS4_7SwizzleILi1ELi4ELi3EEENS4_18smem_ptr_flag_bitsILi8EEENSR_INS5_IJNSA_ILi8EEESF_EEENS5_IJSF_SB_EEEEEEEvNS4_8identityESY_NSZ_INS10_ILi2ELi4ELi3EEES13_NSR_INS5_IJSE_S14_EEENS5_IJSB_SE_EEEEEEEvS19_EENS_8epilogue10collective18CollectiveEpilogueINS1G_23Sm100TmaWarpSpecializedILi1ELi1ELi32ELb0ELb0EEEJSG_NS5_IJNSR_ISE_SB_EES1L_EEEaSH_aSH_NS1G_6fusion15FusionCallbacksIS1K_NS1N_17LinearCombinationIaiaiLNS_15FloatRoundStyleE2EEESG_S1M_JEEENS4_5SM1004TMEM4LOAD26SM100_TMEM_LOAD_16dp32b32xESY_NSZ_IS1A_S13_NSR_INS5_IJS14_SE_EEENS5_IJSE_SB_EEEEEEENS4_39AutoVectorizingCopyWithAssumedAlignmentILi128EEENS4_14SM90_TMA_STOREES20_S22_S22_EEEvvEEEEvNT_6ParamsE)
	.align		4
        /*000c*/ 	.word	index@(__assertfail)
	.align		4
        /*0010*/ 	.word	0x00000000
	.align		4
        /*0014*/ 	.word	0xfffffffe
	.align		4
        /*0018*/ 	.word	0x00000000
	.align		4
        /*001c*/ 	.word	0xfffffffd
	.align		4
        /*0020*/ 	.word	0x00000000
	.align		4
        /*0024*/ 	.word	0xfffffffc


//--------------------- .nv.constant4             --------------------------
	.section	.nv.constant4,"a",@progbits
	.align	8
	.align		8
.nv.constant4:
        /*0000*/ 	.dword	__assertfail
	.align		8
        /*0008*/ 	.dword	__unnamed_1
	.align		8
        /*0010*/ 	.dword	__unnamed_2
	.align		8
        /*0018*/ 	.dword	_ZN40_INTERNAL_a2500a09_4_k_cu_e3f943b4_399994cuda3std3__45__cpo5beginE
	.align		8
        /*0020*/ 	.dword	_ZN40_INTERNAL_a2500a09_4_k_cu_e3f943b4_399994cuda3std3__45__cpo3endE
	.align		8
        /*0028*/ 	.dword	_ZN40_INTERNAL_a2500a09_4_k_cu_e3f943b4_399994cuda3std3__45__cpo6cbeginE
	.align		8
        /*0030*/ 	.dword	_ZN40_INTERNAL_a2500a09_4_k_cu_e3f943b4_399994cuda3std3__45__cpo4cendE
	.align		8
        /*0038*/ 	.dword	_ZN40_INTERNAL_a2500a09_4_k_cu_e3f943b4_399994cuda3std3__442_GLOBAL__N__a2500a09_4_k_cu_e3f943b4_399996ignoreE
	.align		8
        /*0040*/ 	.dword	_ZN40_INTERNAL_a2500a09_4_k_cu_e3f943b4_399994cuda3std3__419piecewise_constructE
	.align		8
        /*0048*/ 	.dword	_ZN40_INTERNAL_a2500a09_4_k_cu_e3f943b4_399994cuda3std3__48in_placeE
	.align		8
        /*0050*/ 	.dword	_ZN40_INTERNAL_a2500a09_4_k_cu_e3f943b4_399994cuda3std6ranges3__45__cpo4swapE
	.align		8
        /*0058*/ 	.dword	_ZN40_INTERNAL_a2500a09_4_k_cu_e3f943b4_399994cuda3std6ranges3__45__cpo9iter_moveE
	.align		8
        /*0060*/ 	.dword	_ZN40_INTERNAL_a2500a09_4_k_cu_e3f943b4_399994cute7productE
	.align		8
        /*0068*/ 	.dword	_ZN40_INTERNAL_a2500a09_4_k_cu_e3f943b4_399994cute1_E
	.align		8
        /*0070*/ 	.dword	$str$25
	.align		8
        /*0078*/ 	.dword	$str$26
	.align		8
        /*0080*/ 	.dword	$str$27
	.align		8
        /*0088*/ 	.dword	$str$28


//--------------------- .text._ZN7cutlass13device_kernelINS_4gemm6kernel13GemmUniversalIN4cute5tupleIJiiiiEEENS1_10collective13CollectiveMmaINS1_35MainloopSm100TmaUmmaWarpSpecializedILi54ELi2ELi4ENS5_IJNS4_1CILi1EEESB_SB_EEEEENS5_IJNSA_ILi64EEESE_NSA_ILi32EEEEEEaNS5_IJlSB_lEEEaNS5_IJSB_llEEENS4_8TiledMMAINS4_8MMA_AtomIJNS4_15SM100_MMA_S8_SSIaaiLi64ELi64ELNS4_4UMMA5MajorE0ELSN_1ELNSM_8SaturateE0EEEEEENS4_6LayoutISC_NS5_IJNSA_ILi0EEESS_SS_EEEEENS5_IJNS4_10UnderscoreESV_SV_EEEEENS4_13SM90_TMA_LOADENS4_14ComposedLayoutINS4_7SwizzleILi1ELi4ELi3EEENS4_18smem_ptr_flag_bitsILi8EEENSR_INS5_IJNSA_ILi8EEESF_EEENS5_IJSF_SB_EEEEEEEvNS4_8identityESY_NSZ_INS10_ILi2ELi4ELi3EEES13_NSR_INS5_IJSE_S14_EEENS5_IJSB_SE_EEEEEEEvS19_EENS_8epilogue10collective18CollectiveEpilogueINS1G_23Sm100TmaWarpSpecializedILi1ELi1ELi32ELb0ELb0EEEJSG_NS5_IJNSR_ISE_SB_EES1L_EEEaSH_aSH_NS1G_6fusion15FusionCallbacksIS1K_NS1N_17LinearCombinationIaiaiLNS_15FloatRoundStyleE2EEESG_S1M_JEEENS4_5SM1004TMEM4LOAD26SM100_TMEM_LOAD_16dp32b32xESY_NSZ_IS1A_S13_NSR_INS5_IJS14_SE_EEENS5_IJSE_SB_EEEEEEENS4_39AutoVectorizingCopyWithAssumedAlignmentILi128EEENS4_14SM90_TMA_STOREES20_S22_S22_EEEvvEEEEvNT_6ParamsE --------------------------
	.section	.text._ZN7cutlass13device_kernelINS_4gemm6kernel13GemmUniversalIN4cute5tupleIJiiiiEEENS1_10collective13CollectiveMmaINS1_35MainloopSm100TmaUmmaWarpSpecializedILi54ELi2ELi4ENS5_IJNS4_1CILi1EEESB_SB_EEEEENS5_IJNSA_ILi64EEESE_NSA_ILi32EEEEEEaNS5_IJlSB_lEEEaNS5_IJSB_llEEENS4_8TiledMMAINS4_8MMA_AtomIJNS4_15SM100_MMA_S8_SSIaaiLi64ELi64ELNS4_4UMMA5MajorE0ELSN_1ELNSM_8SaturateE0EEEEEENS4_6LayoutISC_NS5_IJNSA_ILi0EEESS_SS_EEEEENS5_IJNS4_10UnderscoreESV_SV_EEEEENS4_13SM90_TMA_LOADENS4_14ComposedLayoutINS4_7SwizzleILi1ELi4ELi3EEENS4_18smem_ptr_flag_bitsILi8EEENSR_INS5_IJNSA_ILi8EEESF_EEENS5_IJSF_SB_EEEEEEEvNS4_8identityESY_NSZ_INS10_ILi2ELi4ELi3EEES13_NSR_INS5_IJSE_S14_EEENS5_IJSB_SE_EEEEEEEvS19_EENS_8epilogue10collective18CollectiveEpilogueINS1G_23Sm100TmaWarpSpecializedILi1ELi1ELi32ELb0ELb0EEEJSG_NS5_IJNSR_ISE_SB_EES1L_EEEaSH_aSH_NS1G_6fusion15FusionCallbacksIS1K_NS1N_17LinearCombinationIaiaiLNS_15FloatRoundStyleE2EEESG_S1M_JEEENS4_5SM1004TMEM4LOAD26SM100_TMEM_LOAD_16dp32b32xESY_NSZ_IS1A_S13_NSR_INS5_IJS14_SE_EEENS5_IJSE_SB_EEEEEEENS4_39AutoVectorizingCopyWithAssumedAlignmentILi128EEENS4_14SM90_TMA_STOREES20_S22_S22_EEEvvEEEEvNT_6ParamsE,"ax",@progbits
	.align	128
.text._ZN7cutlass13device_kernelINS_4gemm6kernel13GemmUniversalIN4cute5tupleIJiiiiEEENS1_10collective13CollectiveMmaINS1_35MainloopSm100TmaUmmaWarpSpecializedILi54ELi2ELi4ENS5_IJNS4_1CILi1EEESB_SB_EEEEENS5_IJNSA_ILi64EEESE_NSA_ILi32EEEEEEaNS5_IJlSB_lEEEaNS5_IJSB_llEEENS4_8TiledMMAINS4_8MMA_AtomIJNS4_15SM100_MMA_S8_SSIaaiLi64ELi64ELNS4_4UMMA5MajorE0ELSN_1ELNSM_8SaturateE0EEEEEENS4_6LayoutISC_NS5_IJNSA_ILi0EEESS_SS_EEEEENS5_IJNS4_10UnderscoreESV_SV_EEEEENS4_13SM90_TMA_LOADENS4_14ComposedLayoutINS4_7SwizzleILi1ELi4ELi3EEENS4_18smem_ptr_flag_bitsILi8EEENSR_INS5_IJNSA_ILi8EEESF_EEENS5_IJSF_SB_EEEEEEEvNS4_8identityESY_NSZ_INS10_ILi2ELi4ELi3EEES13_NSR_INS5_IJSE_S14_EEENS5_IJSB_SE_EEEEEEEvS19_EENS_8epilogue10collective18CollectiveEpilogueINS1G_23Sm100TmaWarpSpecializedILi1ELi1ELi32ELb0ELb0EEEJSG_NS5_IJNSR_ISE_SB_EES1L_EEEaSH_aSH_NS1G_6fusion15FusionCallbacksIS1K_NS1N_17LinearCombinationIaiaiLNS_15FloatRoundStyleE2EEESG_S1M_JEEENS4_5SM1004TMEM4LOAD26SM100_TMEM_LOAD_16dp32b32xESY_NSZ_IS1A_S13_NSR_INS5_IJS14_SE_EEENS5_IJSE_SB_EEEEEEENS4_39AutoVectorizingCopyWithAssumedAlignmentILi128EEENS4_14SM90_TMA_STOREES20_S22_S22_EEEvvEEEEvNT_6ParamsE:
        .type           _ZN7cutlass13device_kernelINS_4gemm6kernel13GemmUniversalIN4cute5tupleIJiiiiEEENS1_10collective13CollectiveMmaINS1_35MainloopSm100TmaUmmaWarpSpecializedILi54ELi2ELi4ENS5_IJNS4_1CILi1EEESB_SB_EEEEENS5_IJNSA_ILi64EEESE_NSA_ILi32EEEEEEaNS5_IJlSB_lEEEaNS5_IJSB_llEEENS4_8TiledMMAINS4_8MMA_AtomIJNS4_15SM100_MMA_S8_SSIaaiLi64ELi64ELNS4_4UMMA5MajorE0ELSN_1ELNSM_8SaturateE0EEEEEENS4_6LayoutISC_NS5_IJNSA_ILi0EEESS_SS_EEEEENS5_IJNS4_10UnderscoreESV_SV_EEEEENS4_13SM90_TMA_LOADENS4_14ComposedLayoutINS4_7SwizzleILi1ELi4ELi3EEENS4_18smem_ptr_flag_bitsILi8EEENSR_INS5_IJNSA_ILi8EEESF_EEENS5_IJSF_SB_EEEEEEEvNS4_8identityESY_NSZ_INS10_ILi2ELi4ELi3EEES13_NSR_INS5_IJSE_S14_EEENS5_IJSB_SE_EEEEEEEvS19_EENS_8epilogue10collective18CollectiveEpilogueINS1G_23Sm100TmaWarpSpecializedILi1ELi1ELi32ELb0ELb0EEEJSG_NS5_IJNSR_ISE_SB_EES1L_EEEaSH_aSH_NS1G_6fusion15FusionCallbacksIS1K_NS1N_17LinearCombinationIaiaiLNS_15FloatRoundStyleE2EEESG_S1M_JEEENS4_5SM1004TMEM4LOAD26SM100_TMEM_LOAD_16dp32b32xESY_NSZ_IS1A_S13_NSR_INS5_IJS14_SE_EEENS5_IJSE_SB_EEEEEEENS4_39AutoVectorizingCopyWithAssumedAlignmentILi128EEENS4_14SM90_TMA_STOREES20_S22_S22_EEEvvEEEEvNT_6ParamsE,@function
        .size           _ZN7cutlass13device_kernelINS_4gemm6kernel13GemmUniversalIN4cute5tupleIJiiiiEEENS1_10collective13CollectiveMmaINS1_35MainloopSm100TmaUmmaWarpSpecializedILi54ELi2ELi4ENS5_IJNS4_1CILi1EEESB_SB_EEEEENS5_IJNSA_ILi64EEESE_NSA_ILi32EEEEEEaNS5_IJlSB_lEEEaNS5_IJSB_llEEENS4_8TiledMMAINS4_8MMA_AtomIJNS4_15SM100_MMA_S8_SSIaaiLi64ELi64ELNS4_4UMMA5MajorE0ELSN_1ELNSM_8SaturateE0EEEEEENS4_6LayoutISC_NS5_IJNSA_ILi0EEESS_SS_EEEEENS5_IJNS4_10UnderscoreESV_SV_EEEEENS4_13SM90_TMA_LOADENS4_14ComposedLayoutINS4_7SwizzleILi1ELi4ELi3EEENS4_18smem_ptr_flag_bitsILi8EEENSR_INS5_IJNSA_ILi8EEESF_EEENS5_IJSF_SB_EEEEEEEvNS4_8identityESY_NSZ_INS10_ILi2ELi4ELi3EEES13_NSR_INS5_IJSE_S14_EEENS5_IJSB_SE_EEEEEEEvS19_EENS_8epilogue10collective18CollectiveEpilogueINS1G_23Sm100TmaWarpSpecializedILi1ELi1ELi32ELb0ELb0EEEJSG_NS5_IJNSR_ISE_SB_EES1L_EEEaSH_aSH_NS1G_6fusion15FusionCallbacksIS1K_NS1N_17LinearCombinationIaiaiLNS_15FloatRoundStyleE2EEESG_S1M_JEEENS4_5SM1004TMEM4LOAD26SM100_TMEM_LOAD_16dp32b32xESY_NSZ_IS1A_S13_NSR_INS5_IJS14_SE_EEENS5_IJSE_SB_EEEEEEENS4_39AutoVectorizingCopyWithAssumedAlignmentILi128EEENS4_14SM90_TMA_STOREES20_S22_S22_EEEvvEEEEvNT_6ParamsE,(.L_x_279 - _ZN7cutlass13device_kernelINS_4gemm6kernel13GemmUniversalIN4cute5tupleIJiiiiEEENS1_10collective13CollectiveMmaINS1_35MainloopSm100TmaUmmaWarpSpecializedILi54ELi2ELi4ENS5_IJNS4_1CILi1EEESB_SB_EEEEENS5_IJNSA_ILi64EEESE_NSA_ILi32EEEEEEaNS5_IJlSB_lEEEaNS5_IJSB_llEEENS4_8TiledMMAINS4_8MMA_AtomIJNS4_15SM100_MMA_S8_SSIaaiLi64ELi64ELNS4_4UMMA5MajorE0ELSN_1ELNSM_8SaturateE0EEEEEENS4_6LayoutISC_NS5_IJNSA_ILi0EEESS_SS_EEEEENS5_IJNS4_10UnderscoreESV_SV_EEEEENS4_13SM90_TMA_LOADENS4_14ComposedLayoutINS4_7SwizzleILi1ELi4ELi3EEENS4_18smem_ptr_flag_bitsILi8EEENSR_INS5_IJNSA_ILi8EEESF_EEENS5_IJSF_SB_EEEEEEEvNS4_8identityESY_NSZ_INS10_ILi2ELi4ELi3EEES13_NSR_INS5_IJSE_S14_EEENS5_IJSB_SE_EEEEEEEvS19_EENS_8epilogue10collective18CollectiveEpilogueINS1G_23Sm100TmaWarpSpecializedILi1ELi1ELi32ELb0ELb0EEEJSG_NS5_IJNSR_ISE_SB_EES1L_EEEaSH_aSH_NS1G_6fusion15FusionCallbacksIS1K_NS1N_17LinearCombinationIaiaiLNS_15FloatRoundStyleE2EEESG_S1M_JEEENS4_5SM1004TMEM4LOAD26SM100_TMEM_LOAD_16dp32b32xESY_NSZ_IS1A_S13_NSR_INS5_IJS14_SE_EEENS5_IJSE_SB_EEEEEEENS4_39AutoVectorizingCopyWithAssumedAlignmentILi128EEENS4_14SM90_TMA_STOREES20_S22_S22_EEEvvEEEEvNT_6ParamsE)
        .other          _ZN7cutlass13device_kernelINS_4gemm6kernel13GemmUniversalIN4cute5tupleIJiiiiEEENS1_10collective13CollectiveMmaINS1_35MainloopSm100TmaUmmaWarpSpecializedILi54ELi2ELi4ENS5_IJNS4_1CILi1EEESB_SB_EEEEENS5_IJNSA_ILi64EEESE_NSA_ILi32EEEEEEaNS5_IJlSB_lEEEaNS5_IJSB_llEEENS4_8TiledMMAINS4_8MMA_AtomIJNS4_15SM100_MMA_S8_SSIaaiLi64ELi64ELNS4_4UMMA5MajorE0ELSN_1ELNSM_8SaturateE0EEEEEENS4_6LayoutISC_NS5_IJNSA_ILi0EEESS_SS_EEEEENS5_IJNS4_10UnderscoreESV_SV_EEEEENS4_13SM90_TMA_LOADENS4_14ComposedLayoutINS4_7SwizzleILi1ELi4ELi3EEENS4_18smem_ptr_flag_bitsILi8EEENSR_INS5_IJNSA_ILi8EEESF_EEENS5_IJSF_SB_EEEEEEEvNS4_8identityESY_NSZ_INS10_ILi2ELi4ELi3EEES13_NSR_INS5_IJSE_S14_EEENS5_IJSB_SE_EEEEEEEvS19_EENS_8epilogue10collective18CollectiveEpilogueINS1G_23Sm100TmaWarpSpecializedILi1ELi1ELi32ELb0ELb0EEEJSG_NS5_IJNSR_ISE_SB_EES1L_EEEaSH_aSH_NS1G_6fusion15FusionCallbacksIS1K_NS1N_17LinearCombinationIaiaiLNS_15FloatRoundStyleE2EEESG_S1M_JEEENS4_5SM1004TMEM4LOAD26SM100_TMEM_LOAD_16dp32b32xESY_NSZ_IS1A_S13_NSR_INS5_IJS14_SE_EEENS5_IJSE_SB_EEEEEEENS4_39AutoVectorizingCopyWithAssumedAlignmentILi128EEENS4_14SM90_TMA_STOREES20_S22_S22_EEEvvEEEEvNT_6ParamsE,@"STO_CUDA_ENTRY STV_DEFAULT"
_ZN7cutlass13device_kernelINS_4gemm6kernel13GemmUniversalIN4cute5tupleIJiiiiEEENS1_10collective13CollectiveMmaINS1_35MainloopSm100TmaUmmaWarpSpecializedILi54ELi2ELi4ENS5_IJNS4_1CILi1EEESB_SB_EEEEENS5_IJNSA_ILi64EEESE_NSA_ILi32EEEEEEaNS5_IJlSB_lEEEaNS5_IJSB_llEEENS4_8TiledMMAINS4_8MMA_AtomIJNS4_15SM100_MMA_S8_SSIaaiLi64ELi64ELNS4_4UMMA5MajorE0ELSN_1ELNSM_8SaturateE0EEEEEENS4_6LayoutISC_NS5_IJNSA_ILi0EEESS_SS_EEEEENS5_IJNS4_10UnderscoreESV_SV_EEEEENS4_13SM90_TMA_LOADENS4_14ComposedLayoutINS4_7SwizzleILi1ELi4ELi3EEENS4_18smem_ptr_flag_bitsILi8EEENSR_INS5_IJNSA_ILi8EEESF_EEENS5_IJSF_SB_EEEEEEEvNS4_8identityESY_NSZ_INS10_ILi2ELi4ELi3EEES13_NSR_INS5_IJSE_S14_EEENS5_IJSB_SE_EEEEEEEvS19_EENS_8epilogue10collective18CollectiveEpilogueINS1G_23Sm100TmaWarpSpecializedILi1ELi1ELi32ELb0ELb0EEEJSG_NS5_IJNSR_ISE_SB_EES1L_EEEaSH_aSH_NS1G_6fusion15FusionCallbacksIS1K_NS1N_17LinearCombinationIaiaiLNS_15FloatRoundStyleE2EEESG_S1M_JEEENS4_5SM1004TMEM4LOAD26SM100_TMEM_LOAD_16dp32b32xESY_NSZ_IS1A_S13_NSR_INS5_IJS14_SE_EEENS5_IJSE_SB_EEEEEEENS4_39AutoVectorizingCopyWithAssumedAlignmentILi128EEENS4_14SM90_TMA_STOREES20_S22_S22_EEEvvEEEEvNT_6ParamsE:
[----:B------:R-:W1:Y:S01]  /*0000*/  LDC R1, c[0x0][0x37c] ;  /* 0x0000df00ff017b82 */ /* 0x000e620000000800 */
[----:B------:R-:W2:Y:S01]  /*0010*/  S2R R103, SR_TID.X ;  /* 0x0000000000677919 */ /* 0x000ea20000002100 */
[----:B------:R-:W3:Y:S01]  /*0020*/  LDCU.64 UR4, c[0x0][0x890] ;  /* 0x00011200ff0477ac */ /* 0x000ee20008000a00 */
[----:B------:R-:W-:Y:S02]  /*0030*/  PRMT R98, RZ, 0x7610, R98 ;  /* 0x00007610ff627816 */ /* 0x000fe40000000062 */
[----:B------:R-:W-:Y:S01]  /*0040*/  ELECT P5, URZ, PT ;  /* 0x0000000000ff782f */ /* 0x000fe200038a0000 */
[----:B------:R-:W4:Y:S01]  /*0050*/  LDCU.64 UR40, c[0x0][0x358] ;  /* 0x00006b00ff2877ac */ /* 0x000f220008000a00 */
[----:B---3--:R-:W-:-:S04]  /*0060*/  UISETP.NE.U32.AND UP0, UPT, UR4, URZ, UPT ;  /* 0x000000ff0400728c */ /* 0x008fc8000bf05070 */
[----:B------:R-:W-:Y:S01]  /*0070*/  UISETP.NE.AND.EX UP0, UPT, UR5, URZ, UPT, UP0 ;  /* 0x000000ff0500728c */ /* 0x000fe2000bf05300 */
[----:B--2---:R-:W-:-:S05]  /*0080*/  SHF.R.U32.HI R106, RZ, 0x5, R103 ;  /* 0x00000005ff6a7819 */ /* 0x004fca0000011667 */
[----:B------:R-:W2:Y:S02]  /*0090*/  SHFL.IDX PT, R0, R106, RZ, 0x1f ;  /* 0x00001fff6a007589 */ /* 0x000ea400000e0000 */
[----:B--2---:R-:W-:Y:S01]  /*00a0*/  R2UR UR8, R0 ;  /* 0x00000000000872ca */ /* 0x004fe200000e0000 */
[----:B-1--4-:R-:W-:-:S14]  /*00b0*/  BRA.U UP0, `(.L_x_0) ;  /* 0x00000001002c7547 */ /* 0x012fdc000b800000 */
[----:B------:R-:W1:Y:S02]  /*00c0*/  LDCU.64 UR6, c[0x0][0x888] ;  /* 0x00011100ff0677ac */ /* 0x000e640008000a00 */
[----:B-1----:R-:W-:-:S04]  /*00d0*/  UISETP.NE.U32.AND UP0, UPT, UR6, URZ, UPT ;  /* 0x000000ff0600728c */ /* 0x002fc8000bf05070 */
[----:B------:R-:W-:-:S09]  /*00e0*/  UISETP.NE.AND.EX UP0, UPT, UR7, URZ, UPT, UP0 ;  /* 0x000000ff0700728c */ /* 0x000fd2000bf05300 */
[----:B------:R-:W-:Y:S05]  /*00f0*/  BRA.U !UP0, `(.L_x_1) ;  /* 0x0000000108107547 */ /* 0x000fea000b800000 */
[----:B------:R-:W1:Y:S02]  /*0100*/  LDC.64 R48, c[0x0][0x888] ;  /* 0x00022200ff307b82 */ /* 0x000e640000000a00 */
[----:B-1----:R1:W5:Y:S01]  /*0110*/  LDG.E R48, desc[UR40][R48.64] ;  /* 0x0000002830307981 */ /* 0x002362000c1e1900 */
[----:B------:R-:W-:Y:S01]  /*0120*/  HFMA2 R98, -RZ, RZ, 0, 5.9604644775390625e-08 ;  /* 0x00000001ff627431 */ /* 0x000fe200000001ff */
[----:B------:R-:W-:Y:S05]  /*0130*/  BRA `(.L_x_0) ;  /* 0x00000000000c7947 */ /* 0x000fea0003800000 */
.L_x_1:
[----:B------:R-:W1:Y:S01]  /*0140*/  LDCU UR6, c[0x0][0x880] ;  /* 0x00011000ff0677ac */ /* 0x000e620008000800 */
[----:B------:R-:W-:Y:S01]  /*0150*/  HFMA2 R98, -RZ, RZ, 0, 5.9604644775390625e-08 ;  /* 0x00000001ff627431 */ /* 0x000fe200000001ff */
[----:B-1----:R-:W-:-:S07]  /*0160*/  MOV R48, UR6 ;  /* 0x0000000600307c02 */ /* 0x002fce0008000f00 */
.L_x_0:
[----:B------:R-:W2:Y:S02]  /*0170*/  LDCU.64 UR6, c[0x0][0x8b0] ;  /* 0x00011600ff0677ac */ /* 0x000ea40008000a00 */
[----:B--2---:R-:W-:-:S04]  /*0180*/  UISETP.NE.U32.AND UP0, UPT, UR6, URZ, UPT ;  /* 0x000000ff0600728c */ /* 0x004fc8000bf05070 */
[----:B------:R-:W-:-:S09]  /*0190*/  UISETP.NE.AND.EX UP0, UPT, UR7, URZ, UPT, UP0 ;  /* 0x000000ff0700728c */ /* 0x000fd2000bf05300 */
[----:B------:R-:W-:Y:S05]  /*01a0*/  BRA.U UP0, `(.L_x_2) ;  /* 0x0000000100247547 */ /* 0x000fea000b800000 */
[----:B------:R-:W2:Y:S02]  /*01b0*/  LDCU.64 UR6, c[0x0][0x8a8] ;  /* 0x00011500ff0677ac */ /* 0x000ea40008000a00 */
[----:B--2---:R-:W-:-:S04]  /*01c0*/  UISETP.NE.U32.AND UP0, UPT, UR6, URZ, UPT ;  /* 0x000000ff0600728c */ /* 0x004fc8000bf05070 */
[----:B------:R-:W-:-:S09]  /*01d0*/  UISETP.NE.AND.EX UP0, UPT, UR7, URZ, UPT, UP0 ;  /* 0x000000ff0700728c */ /* 0x000fd2000bf05300 */
[----:B------:R-:W-:Y:S05]  /*01e0*/  BRA.U !UP0, `(.L_x_3) ;  /* 0x00000001080c7547 */ /* 0x000fea000b800000 */
[----:B------:R-:W2:Y:S02]  /*01f0*/  LDC.64 R2, c[0x0][0x8a8] ;  /* 0x00022a00ff027b82 */ /* 0x000ea40000000a00 */
[----:B--2---:R2:W5:Y:S01]  /*0200*/  LDG.E R47, desc[UR40][R2.64] ;  /* 0x00000028022f7981 */ /* 0x004562000c1e1900 */
[----:B------:R-:W-:Y:S05]  /*0210*/  BRA `(.L_x_2) ;  /* 0x0000000000087947 */ /* 0x000fea0003800000 */
.L_x_3:
[----:B------:R-:W2:Y:S02]  /*0220*/  LDCU UR6, c[0x0][0x8a0] ;  /* 0x00011400ff0677ac */ /* 0x000ea40008000800 */
[----:B--2---:R-:W-:Y:S02]  /*0230*/  MOV R47, UR6 ;  /* 0x00000006002f7c02 */ /* 0x004fe40008000f00 */
.L_x_2:
[----:B------:R-:W-:Y:S01]  /*0240*/  IMAD.U32 R0, RZ, RZ, UR8 ;  /* 0x00000008ff007e24 */ /* 0x000fe2000f8e00ff */
[----:B------:R-:W-:Y:S04]  /*0250*/  BSSY.RECONVERGENT B0, `(.L_x_4) ;  /* 0x000000c000007945 */ /* 0x000fe80003800200 */
[C---:B------:R-:W-:Y:S02]  /*0260*/  ISETP.NE.OR P1, PT, R0.reuse, 0x1, !P5 ;  /* 0x000000010000780c */ /* 0x040fe40006f25670 */
[----:B------:R-:W-:-:S11]  /*0270*/  ISETP.NE.OR P0, PT, R0, 0x3, !P5 ;  /* 0x000000030000780c */ /* 0x000fd60006f05670 */
[----:B------:R-:W-:Y:S05]  /*0280*/  @P1 BRA `(.L_x_5) ;  /* 0x0000000000201947 */ /* 0x000fea0003800000 */
[----:B------:R-:W3:Y:S02]  /*0290*/  LDCU.64 UR6, c[0x0][0x348] ;  /* 0x00006900ff0677ac */ /* 0x000ee40008000a00 */
[----:B---3--:R-:W-:Y:S02]  /*02a0*/  UIADD3 UR10, UP1, UPT, UR6, 0x80, URZ ;  /* 0x00000080060a7890 */ /* 0x008fe4000ff3e0ff */
[----:B------:R-:W-:Y:S02]  /*02b0*/  UIADD3 UR6, UP0, UPT, UR6, 0x180, URZ ;  /* 0x0000018006067890 */ /* 0x000fe4000ff1e0ff */
[----:B------:R-:W-:Y:S02]  /*02c0*/  UIADD3.X UR11, UPT, UPT, URZ, UR7, URZ, UP1, !UPT ;  /* 0x00000007ff0b7290 */ /* 0x000fe40008ffe4ff */
[----:B------:R-:W-:-:S07]  /*02d0*/  UIADD3.X UR7, UPT, UPT, URZ, UR7, URZ, UP0, !UPT ;  /* 0x00000007ff077290 */ /* 0x000fce00087fe4ff */
[----:B------:R3:W-:Y:S02]  /*02e0*/  UTMACCTL.PF [UR10] ;  /* 0x000000000a0079b9 */ /* 0x0007e40008040000 */
[----:B------:R3:W-:Y:S02]  /*02f0*/  UTMACCTL.PF [UR6] ;  /* 0x00000000060079b9 */ /* 0x0007e40008040000 */
[----:B---3--:R-:W-:Y:S01]  /*0300*/  NOP ;  /* 0x0000000000007918 */ /* 0x008fe20000000000 */
.L_x_5:
[----:B------:R-:W-:Y:S05]  /*0310*/  BSYNC.RECONVERGENT B0 ;  /* 0x0000000000007941 */ /* 0x000fea0003800200 */
.L_x_4:
[----:B------:R-:W-:Y:S04]  /*0320*/  BSSY.RECONVERGENT B0, `(.L_x_6) ;  /* 0x000000a000007945 */ /* 0x000fe80003800200 */
        /* <DEDUP_REMOVED lines=9> */
.L_x_7:
[----:B------:R-:W-:Y:S05]  /*03c0*/  BSYNC.RECONVERGENT B0 ;  /* 0x0000000000007941 */ /* 0x000fea0003800200 */
.L_x_6:
[----:B------:R-:W3:Y:S01]  /*03d0*/  LDCU.64 UR6, c[0x0][0x888] ;  /* 0x00011100ff0677ac */ /* 0x000ee20008000a00 */
[----:B------:R-:W-:Y:S02]  /*03e0*/  UISETP.EQ.U32.AND UP1, UPT, UR4, URZ, UPT ;  /* 0x000000ff0400728c */ /* 0x000fe4000bf22070 */
[----:B------:R-:W-:Y:S02]  /*03f0*/  UPLOP3.LUT UP2, UPT, UPT, UPT, UPT, 0x80, 0x8 ;  /* 0x000000000008789c */ /* 0x000fe40003f4f070 */
[----:B---3--:R-:W-:-:S04]  /*0400*/  UISETP.NE.U32.AND UP0, UPT, UR6, URZ, UPT ;  /* 0x000000ff0600728c */ /* 0x008fc8000bf05070 */
[----:B------:R-:W-:-:S04]  /*0410*/  UISETP.NE.AND.EX UP0, UPT, UR7, URZ, UPT, UP0 ;  /* 0x000000ff0700728c */ /* 0x000fc8000bf05300 */
[----:B------:R-:W-:-:S04]  /*0420*/  UISETP.EQ.OR.EX UP3, UPT, UR5, URZ, !UP0, UP1 ;  /* 0x000000ff0500728c */ /* 0x000fc8000c762710 */
[----:B------:R-:W-:-:S05]  /*0430*/  UP2UR UR44, UPR, URZ, 0x8 ;  /* 0x00000008ff2c7883 */ /* 0x000fca0008000000 */
[----:B------:R-:W-:Y:S07]  /*0440*/  BRA.U !UP3, `(.L_x_8) ;  /* 0x000000010b207547 */ /* 0x000fee000b800000 */
[----:B-----5:R-:W-:Y:S01]  /*0450*/  R2UR UR6, R48 ;  /* 0x00000000300672ca */ /* 0x020fe200000e0000 */
[----:B------:R-:W-:Y:S02]  /*0460*/  UISETP.NE.U32.AND UP2, UPT, UR4, URZ, UPT ;  /* 0x000000ff0400728c */ /* 0x000fe4000bf45070 */
[----:B------:R-:W-:Y:S02]  /*0470*/  USEL UR4, URZ, 0xffffffff, UP0 ;  /* 0xffffffffff047887 */ /* 0x000fe40008000000 */
[----:B------:R-:W-:-:S08]  /*0480*/  UISETP.NE.AND.EX UP2, UPT, UR5, URZ, UPT, UP2 ;  /* 0x000000ff0500728c */ /* 0x000fd0000bf45320 */
[----:B------:R-:W-:-:S04]  /*0490*/  UISETP.NE.AND UP1, UPT, UR6, URZ, UPT ;  /* 0x000000ff0600728c */ /* 0x000fc8000bf25270 */
[----:B------:R-:W-:-:S04]  /*04a0*/  @!UP2 USEL UR4, URZ, 0xffffffff, UP1 ;  /* 0xffffffffff04a887 */ /* 0x000fc80008800000 */
[----:B------:R-:W-:-:S04]  /*04b0*/  ULOP3.LUT UR4, UR4, 0x1, URZ, 0xc0, !UPT ;  /* 0x0000000104047892 */ /* 0x000fc8000f8ec0ff */
[----:B------:R-:W-:-:S11]  /*04c0*/  UISETP.NE.U32.AND UP2, UPT, UR4, 0x1, UPT ;  /* 0x000000010400788c */ /* 0x000fd6000bf45070 */
.L_x_8:
[----:B--2---:R-:W2:Y:S01]  /*04d0*/  SHFL.IDX PT, R2, R106, RZ, 0x1f ;  /* 0x00001fff6a027589 */ /* 0x004ea200000e0000 */
[----:B------:R-:W-:-:S04]  /*04e0*/  UISETP.NE.AND UP1, UPT, UR8, 0x2, UPT ;  /* 0x000000020800788c */ /* 0x000fc8000bf25270 */
[----:B------:R-:W-:Y:S01]  /*04f0*/  USEL UR13, URZ, 0x1, UP1 ;  /* 0x00000001ff0d7887 */ /* 0x000fe20008800000 */
[----:B--2---:R-:W-:-:S13]  /*0500*/  ISETP.NE.AND P0, PT, R2, RZ, PT ;  /* 0x000000ff0200720c */ /* 0x004fda0003f05270 */
[----:B------:R-:W-:Y:S05]  /*0510*/  @P0 BRA `(.L_x_9) ;  /* 0x0000000400e40947 */ /* 0x000fea0003800000 */
[----:B------:R-:W-:Y:S01]  /*0520*/  ELECT P0, URZ, PT ;  /* 0x0000000000ff782f */ /* 0x000fe20003800000 */
[----:B------:R-:W-:-:S12]  /*0530*/  BSSY.RECONVERGENT B0, `(.L_x_9) ;  /* 0x0000077000007945 */ /* 0x000fd80003800200 */
[----:B------:R-:W-:Y:S05]  /*0540*/  @!P0 BRA `(.L_x_10) ;  /* 0x0000000400d48947 */ /* 0x000fea0003800000 */
[----:B------:R-:W2:Y:S01]  /*0550*/  S2UR UR5, SR_CgaCtaId ;  /* 0x00000000000579c3 */ /* 0x000ea20000008800 */
[----:B------:R-:W-:Y:S01]  /*0560*/  UMOV UR6, 0x400 ;  /* 0x0000040000067882 */ /* 0x000fe20000000000 */
[----:B------:R-:W-:Y:S01]  /*0570*/  UMOV UR4, 0x1 ;  /* 0x0000000100047882 */ /* 0x000fe20000000000 */
[----:B--2---:R-:W-:Y:S02]  /*0580*/  ULEA UR5, UR5, UR6, 0x18 ;  /* 0x0000000605057291 */ /* 0x004fe4000f8ec0ff */
[----:B------:R-:W-:-:S04]  /*0590*/  UIADD3 UR6, UPT, UPT, -UR4, 0x100000, URZ ;  /* 0x0010000004067890 */ /* 0x000fc8000fffe1ff */
[----:B------:R-:W-:Y:S02]  /*05a0*/  USHF.L.U32 UR7, UR6, 0xb, URZ ;  /* 0x0000000b06077899 */ /* 0x000fe400080006ff */
[----:B------:R-:W-:Y:S01]  /*05b0*/  USHF.L.U32 UR6, UR6, 0x1, URZ ;  /* 0x0000000106067899 */ /* 0x000fe200080006ff */
[----:B------:R-:W2:Y:S11]  /*05c0*/  FENCE.VIEW.ASYNC.S ;  /* 0x00000000000073c6 */ /* 0x000eb60000000000 */
[----:B--2---:R2:W3:Y:S01]  /*05d0*/  SYNCS.EXCH.64 URZ, [UR5], UR6 ;  /* 0x0000000605ff75b2 */ /* 0x0044e20008000100 */
[----:B------:R2:W4:Y:S01]  /*05e0*/  SYNCS.EXCH.64 URZ, [UR5+0x1b0], UR6 ;  /* 0x0001b00605ff75b2 */ /* 0x0005220008000100 */
[----:B------:R2:W1:Y:S01]  /*05f0*/  SYNCS.EXCH.64 URZ, [UR5+0x8], UR6 ;  /* 0x0000080605ff75b2 */ /* 0x0004620008000100 */
        /* <DEDUP_REMOVED lines=104> */
[----:B------:R2:W1:Y:S02]  /*0c80*/  SYNCS.EXCH.64 URZ, [UR5+0x358], UR6 ;  /* 0x0003580605ff75b2 */ /* 0x0004640008000100 */
[----:B--234-:R-:W-:Y:S01]  /*0c90*/  NOP ;  /* 0x0000000000007918 */ /* 0x01cfe20000000000 */
.L_x_10:
[----:B------:R-:W-:Y:S05]  /*0ca0*/  BSYNC.RECONVERGENT B0 ;  /* 0x0000000000007941 */ /* 0x000fea0003800200 */
.L_x_9:
[----:B------:R-:W2:Y:S01]  /*0cb0*/  SHFL.IDX PT, R2, R106, RZ, 0x1f ;  /* 0x00001fff6a027589 */ /* 0x000ea200000e0000 */
[----:B------:R-:W-:Y:S01]  /*0cc0*/  NOP ;  /* 0x0000000000007918 */ /* 0x000fe20000000000 */
[----:B--2---:R-:W-:-:S13]  /*0cd0*/  ISETP.NE.AND P0, PT, R2, 0x1, PT ;  /* 0x000000010200780c */ /* 0x004fda0003f05270 */
[----:B------:R-:W-:Y:S05]  /*0ce0*/  @P0 BRA `(.L_x_11) ;  /* 0x0000000000400947 */ /* 0x000fea0003800000 */
[----:B------:R-:W2:Y:S01]  /*0cf0*/  S2UR UR6, SR_CgaCtaId ;  /* 0x00000000000679c3 */ /* 0x000ea20000008800 */
[----:B------:R-:W-:Y:S01]  /*0d00*/  UMOV UR7, 0x400 ;  /* 0x0000040000077882 */ /* 0x000fe20000000000 */
[----:B------:R-:W-:Y:S01]  /*0d10*/  UMOV UR5, 0x20 ;  /* 0x0000002000057882 */ /* 0x000fe20000000000 */
[----:B------:R-:W-:Y:S01]  /*0d20*/  UMOV UR4, 0x80 ;  /* 0x0000008000047882 */ /* 0x000fe20000000000 */
[----:B------:R-:W-:-:S04]  /*0d30*/  UIADD3 UR10, UPT, UPT, -UR5, 0x100000, URZ ;  /* 0x00100000050a7890 */ /* 0x000fc8000fffe1ff */
[----:B------:R-:W-:Y:S02]  /*0d40*/  USHF.L.U32 UR11, UR10, 0xb, URZ ;  /* 0x0000000b0a0b7899 */ /* 0x000fe400080006ff */
[----:B------:R-:W-:Y:S02]  /*0d50*/  USHF.L.U32 UR10, UR10, 0x1, URZ ;  /* 0x000000010a0a7899 */ /* 0x000fe400080006ff */
[----:B------:R-:W-:-:S04]  /*0d60*/  UIADD3 UR4, UPT, UPT, -UR4, 0x100000, URZ ;  /* 0x0010000004047890 */ /* 0x000fc8000fffe1ff */
[----:B------:R-:W-:Y:S02]  /*0d70*/  USHF.L.U32 UR5, UR4, 0xb, URZ ;  /* 0x0000000b04057899 */ /* 0x000fe400080006ff */
[----:B------:R-:W-:Y:S01]  /*0d80*/  USHF.L.U32 UR4, UR4, 0x1, URZ ;  /* 0x0000000104047899 */ /* 0x000fe200080006ff */
[----:B------:R-:W-:Y:S01]  /*0d90*/  ELECT P0, URZ, PT ;  /* 0x0000000000ff782f */ /* 0x000fe20003800000 */
[----:B--2---:R-:W-:Y:S01]  /*0da0*/  ULEA UR6, UR6, UR7, 0x18 ;  /* 0x0000000706067291 */ /* 0x004fe2000f8ec0ff */
[----:B------:R-:W2:Y:S11]  /*0db0*/  FENCE.VIEW.ASYNC.S ;  /* 0x00000000000073c6 */ /* 0x000eb60000000000 */
[----:B--2---:R2:W3:Y:S01]  /*0dc0*/  SYNCS.EXCH.64 URZ, [UR6+0x360], UR10 ;  /* 0x0003600a06ff75b2 */ /* 0x0044e20008000100 */
[----:B------:R2:W4:Y:S01]  /*0dd0*/  SYNCS.EXCH.64 URZ, [UR6+0x368], UR4 ;  /* 0x0003680406ff75b2 */ /* 0x0005220008000100 */
[----:B------:R-:W-:Y:S01]  /*0de0*/  NOP ;  /* 0x0000000000007918 */ /* 0x000fe20000000000 */
.L_x_11:
[----:B------:R-:W1:Y:S01]  /*0df0*/  SHFL.IDX PT, R2, R106, RZ, 0x1f ;  /* 0x00001fff6a027589 */ /* 0x000e6200000e0000 */
[----:B------:R-:W-:Y:S01]  /*0e00*/  NOP ;  /* 0x0000000000007918 */ /* 0x000fe20000000000 */
[----:B-1----:R-:W-:-:S13]  /*0e10*/  ISETP.NE.AND P0, PT, R2, 0x3, PT ;  /* 0x000000030200780c */ /* 0x002fda0003f05270 */
[----:B------:R-:W-:Y:S05]  /*0e20*/  @P0 BRA `(.L_x_12) ;  /* 0x0000000000300947 */ /* 0x000fea0003800000 */
[----:B--2---:R-:W1:Y:S01]  /*0e30*/  S2UR UR5, SR_CgaCtaId ;  /* 0x00000000000579c3 */ /* 0x004e620000008800 */
[----:B------:R-:W-:Y:S01]  /*0e40*/  UMOV UR6, 0x400 ;  /* 0x0000040000067882 */ /* 0x000fe20000000000 */
[----:B------:R-:W-:Y:S01]  /*0e50*/  UMOV UR4, 0x20 ;  /* 0x0000002000047882 */ /* 0x000fe20000000000 */
[----:B------:R-:W-:Y:S01]  /*0e60*/  ELECT P0, URZ, PT ;  /* 0x0000000000ff782f */ /* 0x000fe20003800000 */
[----:B-1----:R-:W-:Y:S02]  /*0e70*/  ULEA UR5, UR5, UR6, 0x18 ;  /* 0x0000000605057291 */ /* 0x002fe4000f8ec0ff */
[----:B------:R-:W-:-:S04]  /*0e80*/  UIADD3 UR6, UPT, UPT, -UR4, 0x100000, URZ ;  /* 0x0010000004067890 */ /* 0x000fc8000fffe1ff */
[----:B------:R-:W-:Y:S02]  /*0e90*/  USHF.L.U32 UR7, UR6, 0xb, URZ ;  /* 0x0000000b06077899 */ /* 0x000fe400080006ff */
[----:B------:R-:W-:Y:S01]  /*0ea0*/  USHF.L.U32 UR6, UR6, 0x1, URZ ;  /* 0x0000000106067899 */ /* 0x000fe200080006ff */
[----:B------:R-:W1:Y:S11]  /*0eb0*/  FENCE.VIEW.ASYNC.S ;  /* 0x00000000000073c6 */ /* 0x000e760000000000 */
[----:B-1----:R1:W2:Y:S01]  /*0ec0*/  SYNCS.EXCH.64 URZ, [UR5+0x370], UR6 ;  /* 0x0003700605ff75b2 */ /* 0x0022a20008000100 */
[----:B------:R1:W1:Y:S01]  /*0ed0*/  SYNCS.EXCH.64 URZ, [UR5+0x378], UR6 ;  /* 0x0003780605ff75b2 */ /* 0x0002620008000100 */
[----:B------:R-:W-:Y:S01]  /*0ee0*/  NOP ;  /* 0x0000000000007918 */ /* 0x000fe20000000000 */
.L_x_12:
[----:B------:R-:W3:Y:S01]  /*0ef0*/  SHFL.IDX PT, R2, R106, RZ, 0x1f ;  /* 0x00001fff6a027589 */ /* 0x000ee200000e0000 */
[----:B------:R-:W-:Y:S01]  /*0f00*/  NOP ;  /* 0x0000000000007918 */ /* 0x000fe20000000000 */
[----:B---3--:R-:W-:-:S13]  /*0f10*/  ISETP.NE.AND P0, PT, R2, 0x4, PT ;  /* 0x000000040200780c */ /* 0x008fda0003f05270 */
[----:B------:R-:W-:Y:S05]  /*0f20*/  @P0 BRA `(.L_x_13) ;  /* 0x00000000004c0947 */ /* 0x000fea0003800000 */
[----:B-12---:R-:W1:Y:S01]  /*0f30*/  S2UR UR5, SR_CgaCtaId ;  /* 0x00000000000579c3 */ /* 0x006e620000008800 */
[----:B------:R-:W-:Y:S01]  /*0f40*/  UMOV UR7, 0x100 ;  /* 0x0000010000077882 */ /* 0x000fe20000000000 */
[----:B------:R-:W-:Y:S01]  /*0f50*/  UMOV UR6, 0x400 ;  /* 0x0000040000067882 */ /* 0x000fe20000000000 */
[----:B------:R-:W-:Y:S01]  /*0f60*/  USEL UR7, UR7, 0xe0, UP2 ;  /* 0x000000e007077887 */ /* 0x000fe20009000000 */
[----:B------:R-:W-:Y:S01]  /*0f70*/  UMOV UR4, 0x1 ;  /* 0x0000000100047882 */ /* 0x000fe20000000000 */
[----:B------:R-:W-:Y:S01]  /*0f80*/  ELECT P0, URZ, PT ;  /* 0x0000000000ff782f */ /* 0x000fe20003800000 */
[----:B------:R-:W-:-:S04]  /*0f90*/  UIADD3 UR10, UPT, UPT, -UR4, 0x100000, URZ ;  /* 0x00100000040a7890 */ /* 0x000fc8000fffe1ff */
[----:B------:R-:W-:Y:S02]  /*0fa0*/  USHF.L.U32 UR11, UR10, 0xb, URZ ;  /* 0x0000000b0a0b7899 */ /* 0x000fe400080006ff */
[----:B------:R-:W-:Y:S02]  /*0fb0*/  USHF.L.U32 UR10, UR10, 0x1, URZ ;  /* 0x000000010a0a7899 */ /* 0x000fe400080006ff */
[----:B-1----:R-:W-:Y:S02]  /*0fc0*/  ULEA UR5, UR5, UR6, 0x18 ;  /* 0x0000000605057291 */ /* 0x002fe4000f8ec0ff */
[----:B------:R-:W-:-:S04]  /*0fd0*/  UIADD3 UR6, UPT, UPT, -UR7, 0x100000, URZ ;  /* 0x0010000007067890 */ /* 0x000fc8000fffe1ff */
[----:B------:R-:W-:Y:S02]  /*0fe0*/  USHF.L.U32 UR7, UR6, 0xb, URZ ;  /* 0x0000000b06077899 */ /* 0x000fe400080006ff */
[----:B------:R-:W-:Y:S01]  /*0ff0*/  USHF.L.U32 UR6, UR6, 0x1, URZ ;  /* 0x0000000106067899 */ /* 0x000fe200080006ff */
[----:B------:R-:W1:Y:S03]  /*1000*/  FENCE.VIEW.ASYNC.S ;  /* 0x00000000000073c6 */ /* 0x000e660000000000 */
[----:B-1----:R3:W1:Y:S08]  /*1010*/  SYNCS.EXCH.64 URZ, [UR5+0x380], UR10 ;  /* 0x0003800a05ff75b2 */ /* 0x0026700008000100 */
[----:B------:R3:W2:Y:S01]  /*1020*/  SYNCS.EXCH.64 URZ, [UR5+0x390], UR6 ;  /* 0x0003900605ff75b2 */ /* 0x0006a20008000100 */
[----:B------:R3:W1:Y:S01]  /*1030*/  SYNCS.EXCH.64 URZ, [UR5+0x388], UR10 ;  /* 0x0003880a05ff75b2 */ /* 0x0006620008000100 */
[----:B------:R3:W1:Y:S02]  /*1040*/  SYNCS.EXCH.64 URZ, [UR5+0x398], UR6 ;  /* 0x0003980605ff75b2 */ /* 0x0006640008000100 */
[----:B---3--:R-:W-:Y:S01]  /*1050*/  NOP ;  /* 0x0000000000007918 */ /* 0x008fe20000000000 */
.L_x_13:
[----:B------:R-:W3:Y:S01]  /*1060*/  SHFL.IDX PT, R2, R106, RZ, 0x1f ;  /* 0x00001fff6a027589 */ /* 0x000ee200000e0000 */
[----:B------:R-:W-:Y:S01]  /*1070*/  NOP ;  /* 0x0000000000007918 */ /* 0x000fe20000000000 */
[----:B---3--:R-:W-:-:S13]  /*1080*/  ISETP.NE.AND P0, PT, R2, 0x5, PT ;  /* 0x000000050200780c */ /* 0x008fda0003f05270 */
[----:B------:R-:W-:Y:S05]  /*1090*/  @P0 BRA `(.L_x_14) ;  /* 0x0000000000580947 */ /* 0x000fea0003800000 */
[----:B-12---:R-:W1:Y:S01]  /*10a0*/  S2UR UR6, SR_CgaCtaId ;  /* 0x00000000000679c3 */ /* 0x006e620000008800 */
        /* <DEDUP_REMOVED lines=10> */
[----:B-1----:R-:W-:Y:S01]  /*1150*/  ULEA UR6, UR6, UR7, 0x18 ;  /* 0x0000000706067291 */ /* 0x002fe2000f8ec0ff */
[----:B------:R-:W1:Y:S11]  /*1160*/  FENCE.VIEW.ASYNC.S ;  /* 0x00000000000073c6 */ /* 0x000e760000000000 */
[----:B-1----:R3:W1:Y:S01]  /*1170*/  SYNCS.EXCH.64 URZ, [UR6+0x3a0], UR10 ;  /* 0x0003a00a06ff75b2 */ /* 0x0026620008000100 */
[----:B------:R3:W2:Y:S01]  /*1180*/  SYNCS.EXCH.64 URZ, [UR6+0x3c0], UR4 ;  /* 0x0003c00406ff75b2 */ /* 0x0006a20008000100 */
[----:B------:R3:W1:Y:S01]  /*1190*/  SYNCS.EXCH.64 URZ, [UR6+0x3a8], UR10 ;  /* 0x0003a80a06ff75b2 */ /* 0x0006620008000100 */
[----:B------:R3:W1:Y:S01]  /*11a0*/  SYNCS.EXCH.64 URZ, [UR6+0x3c8], UR4 ;  /* 0x0003c80406ff75b2 */ /* 0x0006620008000100 */
[----:B------:R3:W1:Y:S01]  /*11b0*/  SYNCS.EXCH.64 URZ, [UR6+0x3b0], UR10 ;  /* 0x0003b00a06ff75b2 */ /* 0x0006620008000100 */
[----:B------:R3:W1:Y:S01]  /*11c0*/  SYNCS.EXCH.64 URZ, [UR6+0x3d0], UR4 ;  /* 0x0003d00406ff75b2 */ /* 0x0006620008000100 */
[----:B------:R3:W1:Y:S01]  /*11d0*/  SYNCS.EXCH.64 URZ, [UR6+0x3b8], UR10 ;  /* 0x0003b80a06ff75b2 */ /* 0x0006620008000100 */
[----:B------:R3:W1:Y:S02]  /*11e0*/  SYNCS.EXCH.64 URZ, [UR6+0x3d8], UR4 ;  /* 0x0003d80406ff75b2 */ /* 0x0006640008000100 */
[----:B---3--:R-:W-:Y:S01]  /*11f0*/  NOP ;  /* 0x0000000000007918 */ /* 0x008fe20000000000 */
.L_x_14:
[----:B------:R-:W3:Y:S01]  /*1200*/  SHFL.IDX PT, R2, R106, RZ, 0x1f ;  /* 0x00001fff6a027589 */ /* 0x000ee200000e0000 */
[----:B------:R-:W-:Y:S01]  /*1210*/  NOP ;  /* 0x0000000000007918 */ /* 0x000fe20000000000 */
[----:B---3--:R-:W-:-:S13]  /*1220*/  ISETP.NE.AND P0, PT, R2, 0x3, PT ;  /* 0x000000030200780c */ /* 0x008fda0003f05270 */
[----:B------:R-:W-:Y:S05]  /*1230*/  @P0 BRA `(.L_x_15) ;  /* 0x0000000000380947 */ /* 0x000fea0003800000 */
[----:B-12---:R-:W1:Y:S01]  /*1240*/  S2UR UR5, SR_CgaCtaId ;  /* 0x00000000000579c3 */ /* 0x006e620000008800 */
        /* <DEDUP_REMOVED lines=8> */
[----:B-1----:R3:W1:Y:S01]  /*12d0*/  SYNCS.EXCH.64 URZ, [UR5+0x3e0], UR6 ;  /* 0x0003e00605ff75b2 */ /* 0x0026620008000100 */
[----:B------:R3:W2:Y:S01]  /*12e0*/  SYNCS.EXCH.64 URZ, [UR5+0x3f0], UR6 ;  /* 0x0003f00605ff75b2 */ /* 0x0006a20008000100 */
[----:B------:R3:W1:Y:S01]  /*12f0*/  SYNCS.EXCH.64 URZ, [UR5+0x3e8], UR6 ;  /* 0x0003e80605ff75b2 */ /* 0x0006620008000100 */
[----:B------:R3:W1:Y:S02]  /*1300*/  SYNCS.EXCH.64 URZ, [UR5+0x3f8], UR6 ;  /* 0x0003f80605ff75b2 */ /* 0x0006640008000100 */
[----:B---3--:R-:W-:Y:S01]  /*1310*/  NOP ;  /* 0x0000000000007918 */ /* 0x008fe20000000000 */
.L_x_15:
[----:B-12---:R-:W1:Y:S01]  /*1320*/  S2UR UR5, SR_CTAID.X ;  /* 0x00000000000579c3 */ /* 0x006e620000002500 */
[----:B------:R-:W-:-:S05]  /*1330*/  CS2R.32 R99, SR_CgaSize ;  /* 0x0000000000637805 */ /* 0x000fca0000008a00 */
[----:B------:R-:W-:-:S05]  /*1340*/  IMAD R99, R99, -0xa0, RZ ;  /* 0xffffff6063637824 */ /* 0x000fca00078e02ff */
[----:B------:R-:W-:-:S14]  /*1350*/  R2UR UR7, R99 ;  /* 0x00000000630772ca */ /* 0x000fdc00000e0000 */
[----:B------:R-:W2:Y:S01]  /*1360*/  LDCU UR7, c[0x0][UR7+0x2b0] ;  /* 0x00005600070777ac */ /* 0x000ea20008000800 */
[----:B------:R-:W-:Y:S01]  /*1370*/  NOP ;  /* 0x0000000000007918 */ /* 0x000fe20000000000 */
[----:B------:R-:W-:-:S05]  /*1380*/  CS2R.32 R99, SR_CgaSize ;  /* 0x0000000000637805 */ /* 0x000fca0000008a00 */
[----:B------:R-:W-:-:S05]  /*1390*/  IMAD R99, R99, -0xa0, RZ ;  /* 0xffffff6063637824 */ /* 0x000fca00078e02ff */
[----:B------:R-:W-:-:S14]  /*13a0*/  R2UR UR6, R99 ;  /* 0x00000000630672ca */ /* 0x000fdc00000e0000 */
[----:B------:R-:W3:Y:S01]  /*13b0*/  LDCU UR6, c[0x0][UR6+0x2b4] ;  /* 0x00005680060677ac */ /* 0x000ee20008000800 */
[----:B------:R-:W4:Y:S08]  /*13c0*/  S2UR UR4, SR_CTAID.Y ;  /* 0x00000000000479c3 */ /* 0x000f300000002600 */
[----:B------:R-:W3:Y:S01]  /*13d0*/  LDC R9, c[0x0][0xb24] ;  /* 0x0002c900ff097b82 */ /* 0x000ee20000000800 */
[----:B-1----:R-:W-:-:S02]  /*13e0*/  I2FP.F32.U32 R5, UR5 ;  /* 0x0000000500057c45 */ /* 0x002fc40008201000 */
[----:B------:R-:W-:-:S05]  /*13f0*/  CS2R.32 R3, SR_CgaSize ;  /* 0x0000000000037805 */ /* 0x000fca0000008a00 */
[----:B------:R-:W-:-:S06]  /*1400*/  IMAD R3, R3, -0xa0, RZ ;  /* 0xffffff6003037824 */ /* 0x000fcc00078e02ff */
[----:B------:R-:W1:Y:S01]  /*1410*/  LDC R3, c[0x0][R3+0x2a0] ;  /* 0x0000a80003037b82 */ /* 0x000e620000000800 */
[----:B------:R-:W-:Y:S01]  /*1420*/  MOV R99, UR5 ;  /* 0x0000000500637c02 */ /* 0x000fe20008000f00 */
[----:B--2---:R-:W-:Y:S01]  /*1430*/  FMUL R5, R5, UR7 ;  /* 0x0000000705057c20 */ /* 0x004fe20008400000 */
[----:B----4-:R-:W-:Y:S02]  /*1440*/  I2FP.F32.U32 R4, UR4 ;  /* 0x0000000400047c45 */ /* 0x010fe40008201000 */
[----:B------:R-:W-:-:S05]  /*1450*/  CS2R.32 R2, SR_CgaSize ;  /* 0x0000000000027805 */ /* 0x000fca0000008a00 */
[----:B------:R-:W-:-:S06]  /*1460*/  IMAD R2, R2, -0xa0, RZ ;  /* 0xffffff6002027824 */ /* 0x000fcc00078e02ff */
[----:B------:R-:W2:Y:S01]  /*1470*/  LDC R2, c[0x0][R2+0x2a4] ;  /* 0x0000a90002027b82 */ /* 0x000ea20000000800 */
[----:B------:R-:W4:Y:S01]  /*1480*/  F2I.U32.TRUNC.NTZ R96, R5 ;  /* 0x0000000500607305 */ /* 0x000f22000020f000 */
[----:B------:R-:W-:Y:S01]  /*1490*/  MOV R97, UR4 ;  /* 0x0000000400617c02 */ /* 0x000fe20008000f00 */
[----:B---3--:R-:W-:-:S05]  /*14a0*/  FMUL R4, R4, UR6 ;  /* 0x0000000604047c20 */ /* 0x008fca0008400000 */
[----:B------:R-:W-:Y:S01]  /*14b0*/  BAR.SYNC.DEFER_BLOCKING 0x0 ;  /* 0x0000000000007b1d */ /* 0x000fe20000010000 */
[----:B------:R-:W-:-:S05]  /*14c0*/  ISETP.GE.AND P0, PT, R9, 0x1, PT ;  /* 0x000000010900780c */ /* 0x000fca0003f06270 */
[----:B------:R-:W3:Y:S02]  /*14d0*/  F2I.U32.TRUNC.NTZ R81, R4 ;  /* 0x0000000400517305 */ /* 0x000ee4000020f000 */
[----:B------:R-:W2:Y:S01]  /*14e0*/  S2UR UR36, SR_CTAID.Z ;  /* 0x00000000002479c3 */ /* 0x000ea20000002700 */
[----:B----4-:R-:W-:-:S05]  /*14f0*/  IADD3 R96, PT, PT, -R96, RZ, RZ ;  /* 0x000000ff60607210 */ /* 0x010fca0007ffe1ff */
[----:B-1----:R-:W-:Y:S01]  /*1500*/  IMAD R96, R3, R96, UR5 ;  /* 0x0000000503607e24 */ /* 0x002fe2000f8e0260 */
[----:B---3--:R-:W-:-:S05]  /*1510*/  IADD3 R81, PT, PT, -R81, RZ, RZ ;  /* 0x000000ff51517210 */ /* 0x008fca0007ffe1ff */
[----:B--2---:R-:W-:Y:S01]  /*1520*/  IMAD R81, R2, R81, UR4 ;  /* 0x0000000402517e24 */ /* 0x004fe2000f8e0251 */
[----:B------:R-:W-:Y:S06]  /*1530*/  @!P0 BRA `(.L_x_16) ;  /* 0x0000000000b88947 */ /* 0x000fec0003800000 */
[----:B------:R-:W1:Y:S01]  /*1540*/  LDC.64 R4, c[0x0][0xb18] ;  /* 0x0002c600ff047b82 */ /* 0x000e620000000a00 */
[----:B------:R-:W-:-:S07]  /*1550*/  ISETP.NE.AND P0, PT, R9, 0x1, PT ;  /* 0x000000010900780c */ /* 0x000fce0003f05270 */
[----:B------:R-:W2:Y:S08]  /*1560*/  LDC R10, c[0x0][0xb0c] ;  /* 0x0002c300ff0a7b82 */ /* 0x000eb00000000800 */
[----:B------:R-:W3:Y:S08]  /*1570*/  LDC R11, c[0x0][0x370] ;  /* 0x0000dc00ff0b7b82 */ /* 0x000ef00000000800 */
[----:B------:R-:W4:Y:S01]  /*1580*/  LDC R12, c[0x0][0x374] ;  /* 0x0000dd00ff0c7b82 */ /* 0x000f220000000800 */
[----:B-1----:R-:W-:-:S07]  /*1590*/  ISETP.NE.AND P1, PT, R4, 0x1, PT ;  /* 0x000000010400780c */ /* 0x002fce0003f25270 */
[----:B------:R-:W3:Y:S01]  /*15a0*/  LDC.64 R6, c[0x0][0xb10] ;  /* 0x0002c400ff067b82 */ /* 0x000ee20000000a00 */
[----:B--2---:R-:W-:-:S07]  /*15b0*/  ISETP.NE.AND P2, PT, R10, 0x1, PT ;  /* 0x000000010a00780c */ /* 0x004fce0003f45270 */
[----:B------:R-:W1:Y:S08]  /*15c0*/  LDC R8, c[0x0][0xb20] ;  /* 0x0002c800ff087b82 */ /* 0x000e700000000800 */
[----:B------:R-:W2:Y:S01]  /*15d0*/  LDC.64 R2, c[0x0][0xb28] ;  /* 0x0002ca00ff027b82 */ /* 0x000ea20000000a00 */
[----:B----4-:R-:W-:-:S04]  /*15e0*/  IMAD.HI.U32 R13, R12, R5, RZ ;  /* 0x000000050c0d7227 */ /* 0x010fc800078e00ff */
[----:B------:R-:W-:-:S04]  /*15f0*/  IMAD.HI.U32 R5, R97, R5, RZ ;  /* 0x0000000561057227 */ /* 0x000fc800078e00ff */
[----:B---3--:R-:W-:-:S04]  /*1600*/  IMAD.HI.U32 R14, R11, R6, RZ ;  /* 0x000000060b0e7227 */ /* 0x008fc800078e00ff */
[----:B------:R-:W-:Y:S01]  /*1610*/  IMAD.HI.U32 R16, R99, R6, RZ ;  /* 0x0000000663107227 */ /* 0x000fe200078e00ff */
[-C--:B------:R-:W-:Y:S02]  /*1620*/  @P2 SHF.R.U32.HI R11, RZ, R7.reuse, R14 ;  /* 0x00000007ff0b2219 */ /* 0x080fe4000001160e */
[-C--:B-1----:R-:W-:Y:S02]  /*1630*/  @P1 SHF.R.U32.HI R12, RZ, R8.reuse, R13 ;  /* 0x00000008ff0c1219 */ /* 0x082fe4000001160d */
[----:B------:R-:W-:Y:S02]  /*1640*/  SHF.R.U32.HI R8, RZ, R8, R5 ;  /* 0x00000008ff087219 */ /* 0x000fe40000011605 */
[----:B------:R-:W-:Y:S02]  /*1650*/  SHF.R.U32.HI R16, RZ, R7, R16 ;  /* 0x00000007ff107219 */ /* 0x000fe40000011610 */
[----:B------:R-:W-:Y:S01]  /*1660*/  SEL R5, R97, R8, !P1 ;  /* 0x0000000861057207 */ /* 0x000fe20004800000 */
[----:B--2---:R-:W-:Y:S01]  /*1670*/  IMAD.HI.U32 R14, R12, R2, RZ ;  /* 0x000000020c0e7227 */ /* 0x004fe200078e00ff */
[----:B------:R-:W-:-:S03]  /*1680*/  SEL R7, R99, R16, !P2 ;  /* 0x0000001063077207 */ /* 0x000fc60005000000 */
[----:B------:R-:W-:Y:S01]  /*1690*/  IMAD.HI.U32 R6, R11, R2, RZ ;  /* 0x000000020b067227 */ /* 0x000fe200078e00ff */
[----:B------:R-:W-:-:S04]  /*16a0*/  @P0 SHF.R.U32.HI R12, RZ, R3, R14 ;  /* 0x00000003ff0c0219 */ /* 0x000fc8000001160e */
[----:B------:R-:W-:Y:S01]  /*16b0*/  @P0 SHF.R.U32.HI R11, RZ, R3, R6 ;  /* 0x00000003ff0b0219 */ /* 0x000fe20000011606 */
[----:B------:R-:W-:-:S04]  /*16c0*/  IMAD R12, R12, R9, RZ ;  /* 0x000000090c0c7224 */ /* 0x000fc800078e02ff */
[----:B------:R-:W-:Y:S01]  /*16d0*/  IMAD R6, R11, R9, RZ ;  /* 0x000000090b067224 */ /* 0x000fe200078e02ff */
[----:B------:R-:W-:-:S04]  /*16e0*/  ISETP.GE.AND P1, PT, R5, R12, PT ;  /* 0x0000000c0500720c */ /* 0x000fc80003f26270 */
[----:B------:R-:W-:Y:S01]  /*16f0*/  ISETP.GE.OR P1, PT, R7, R6, P1 ;  /* 0x000000060700720c */ /* 0x000fe20000f26670 */
[----:B------:R-:W-:-:S05]  /*1700*/  IMAD.HI.U32 R6, R5, R2, RZ ;  /* 0x0000000205067227 */ /* 0x000fca00078e00ff */
[----:B------:R-:W-:-:S04]  /*1710*/  SHF.R.U32.HI R6, RZ, R3, R6 ;  /* 0x00000003ff067219 */ /* 0x000fc80000011606 */
[----:B------:R-:W-:-:S03]  /*1720*/  SEL R6, R5, R6, !P0 ;  /* 0x0000000605067207 */ /* 0x000fc60004000000 */
[----:B------:R-:W-:Y:S01]  /*1730*/  @!P1 IMAD.HI.U32 R8, R7, R2, RZ ;  /* 0x0000000207089227 */ /* 0x000fe200078e00ff */
[----:B------:R-:W-:-:S04]  /*1740*/  IADD3 R2, PT, PT, -R6, RZ, RZ ;  /* 0x000000ff06027210 */ /* 0x000fc80007ffe1ff */
[----:B------:R-:W-:Y:S01]  /*1750*/  @!P1 SHF.R.U32.HI R8, RZ, R3, R8 ;  /* 0x00000003ff089219 */ /* 0x000fe20000011608 */
[----:B------:R-:W-:-:S03]  /*1760*/  IMAD R2, R9, R2, R5 ;  /* 0x0000000209027224 */ /* 0x000fc600078e0205 */
[----:B------:R-:W-:Y:S02]  /*1770*/  @!P1 SEL R3, R7, R8, !P0 ;  /* 0x0000000807039207 */ /* 0x000fe40004000000 */
[----:B------:R-:W-:-:S03]  /*1780*/  IADD3 R8, PT, PT, -R5, RZ, RZ ;  /* 0x000000ff05087210 */ /* 0x000fc60007ffe1ff */
[--C-:B------:R-:W-:Y:S02]  /*1790*/  @!P1 IMAD.IADD R6, R6, 0x1, -R3.reuse ;  /* 0x0000000106069824 */ /* 0x100fe400078e0a03 */
[----:B------:R-:W-:Y:S01]  /*17a0*/  @!P1 IMAD R3, R2, R11, R3 ;  /* 0x0000000b02039224 */ /* 0x000fe200078e0203 */
[----:B------:R-:W-:Y:S01]  /*17b0*/  IADD3 R2, PT, PT, -R7, RZ, RZ ;  /* 0x000000ff07027210 */ /* 0x000fe20007ffe1ff */
[----:B------:R-:W-:Y:S02]  /*17c0*/  @!P1 IMAD R5, R6, R9, R7 ;  /* 0x0000000906059224 */ /* 0x000fe400078e0207 */
[----:B------:R-:W-:Y:S02]  /*17d0*/  IMAD R8, R4, R8, R97 ;  /* 0x0000000804087224 */ /* 0x000fe400078e0261 */
[----:B------:R-:W-:Y:S02]  /*17e0*/  @!P1 IMAD.MOV.U32 R7, RZ, RZ, R3 ;  /* 0x000000ffff079224 */ /* 0x000fe400078e0003 */
[----:B------:R-:W-:-:S02]  /*17f0*/  IMAD R2, R10, R2, R99 ;  /* 0x000000020a027224 */ /* 0x000fc400078e0263 */
[----:B------:R-:W-:Y:S02]  /*1800*/  IMAD R97, R5, R4, R8 ;  /* 0x0000000405617224 */ /* 0x000fe400078e0208 */
[----:B------:R-:W-:Y:S02]  /*1810*/  IMAD R99, R7, R10, R2 ;  /* 0x0000000a07637224 */ /* 0x000fe400078e0202 */
.L_x_16:
[----:B------:R-:W1:Y:S01]  /*1820*/  LDCU UR4, c[0x0][0xb30] ;  /* 0x00016600ff0477ac */ /* 0x000e620008000800 */
[----:B------:R-:W2:Y:S08]  /*1830*/  S2UR UR37, SR_CgaCtaId ;  /* 0x00000000002579c3 */ /* 0x000eb00000008800 */
[----:B------:R-:W3:Y:S01]  /*1840*/  LDC R40, c[0x0][0xb24] ;  /* 0x0002c900ff287b82 */ /* 0x000ee20000000800 */
[----:B-1----:R-:W-:-:S09]  /*1850*/  UISETP.NE.AND UP1, UPT, UR4, 0x1, UPT ;  /* 0x000000010400788c */ /* 0x002fd2000bf25270 */
[----:B--2---:R-:W-:Y:S05]  /*1860*/  BRA.U UP1, `(.L_x_17) ;  /* 0x0000000101407547 */ /* 0x004fea000b800000 */
[----:B------:R-:W1:Y:S08]  /*1870*/  LDC.64 R4, c[0x0][0xb10] ;  /* 0x0002c400ff047b82 */ /* 0x000e700000000a00 */
[----:B------:R-:W2:Y:S08]  /*1880*/  LDC.64 R2, c[0x0][0xb18] ;  /* 0x0002c600ff027b82 */ /* 0x000eb00000000a00 */
[----:B------:R-:W4:Y:S08]  /*1890*/  LDC R6, c[0x0][0xb20] ;  /* 0x0002c800ff067b82 */ /* 0x000f300000000800 */
[----:B------:R-:W3:Y:S01]  /*18a0*/  LDC R8, c[0x0][0xb0c] ;  /* 0x0002c300ff087b82 */ /* 0x000ee20000000800 */
[----:B-1----:R-:W-:-:S05]  /*18b0*/  IMAD.HI.U32 R4, R99, R4, RZ ;  /* 0x0000000463047227 */ /* 0x002fca00078e00ff */
[----:B------:R-:W-:Y:S01]  /*18c0*/  SHF.R.U32.HI R4, RZ, R5, R4 ;  /* 0x00000005ff047219 */ /* 0x000fe20000011604 */
[----:B--2---:R-:W-:Y:S01]  /*18d0*/  IMAD.HI.U32 R3, R97, R3, RZ ;  /* 0x0000000361037227 */ /* 0x004fe200078e00ff */
[----:B------:R-:W-:-:S04]  /*18e0*/  ISETP.NE.AND P0, PT, R2, 0x1, PT ;  /* 0x000000010200780c */ /* 0x000fc80003f05270 */
[----:B----4-:R-:W-:-:S04]  /*18f0*/  SHF.R.U32.HI R6, RZ, R6, R3 ;  /* 0x00000006ff067219 */ /* 0x010fc80000011603 */
[----:B------:R-:W-:Y:S02]  /*1900*/  SEL R3, R97, R6, !P0 ;  /* 0x0000000661037207 */ /* 0x000fe40004000000 */
[----:B---3--:R-:W-:-:S04]  /*1910*/  ISETP.NE.AND P1, PT, R8, 0x1, PT ;  /* 0x000000010800780c */ /* 0x008fc80003f25270 */
[----:B------:R-:W-:-:S05]  /*1920*/  SEL R4, R99, R4, !P1 ;  /* 0x0000000463047207 */ /* 0x000fca0004800000 */
[----:B------:R-:W-:Y:S02]  /*1930*/  IMAD.IADD R5, R3, 0x1, -R4 ;  /* 0x0000000103057824 */ /* 0x000fe400078e0a04 */
[----:B------:R-:W-:Y:S02]  /*1940*/  IMAD.IADD R3, R4, 0x1, -R3 ;  /* 0x0000000104037824 */ /* 0x000fe400078e0a03 */
[----:B------:R-:W-:Y:S02]  /*1950*/  IMAD R99, R5, R8, R99 ;  /* 0x0000000805637224 */ /* 0x000fe400078e0263 */
[----:B------:R-:W-:-:S07]  /*1960*/  IMAD R97, R3, R2, R97 ;  /* 0x0000000203617224 */ /* 0x000fce00078e0261 */
.L_x_17:
[----:B------:R-:W-:Y:S01]  /*1970*/  BAR.SYNC.DEFER_BLOCKING 0x0 ;  /* 0x0000000000007b1d */ /* 0x000fe20000010000 */
[----:B------:R-:W-:Y:S01]  /*1980*/  UISETP.NE.AND UP1, UPT, UR8, 0x2, UPT ;  /* 0x000000020800788c */ /* 0x000fe2000bf25270 */
[----:B------:R-:W-:Y:S02]  /*1990*/  ISETP.NE.OR P5, PT, R0, 0x2, !P5 ;  /* 0x000000020000780c */ /* 0x000fe40006fa5670 */
[----:B------:R-:W-:-:S06]  /*19a0*/  LOP3.LUT R2, R103, 0x1f, RZ, 0xc0, !PT ;  /* 0x0000001f67027812 */ /* 0x000fcc00078ec0ff */
[----:B------:R-:W-:Y:S05]  /*19b0*/  BRA.U UP1, `(.L_x_18) ;  /* 0x0000002d015c7547 */ /* 0x000fea000b800000 */
[----:B------:R-:W1:Y:S01]  /*19c0*/  LDCU UR13, c[0x0][0x38c] ;  /* 0x00007180ff0d77ac */ /* 0x000e620008000800 */
[----:B------:R-:W2:Y:S01]  /*19d0*/  LDC R9, c[0x0][0x370] ;  /* 0x0000dc00ff097b82 */ /* 0x000ea20000000800 */
[----:B------:R-:W-:Y:S01]  /*19e0*/  PLOP3.LUT P1, PT, PT, PT, UP2, 0x80, 0x8 ;  /* 0x000000000008781c */ /* 0x000fe20003f2f028 */
[----:B------:R-:W-:Y:S01]  /*19f0*/  IMAD.MOV.U32 R15, RZ, RZ, 0x1 ;  /* 0x00000001ff0f7424 */ /* 0x000fe200078e00ff */
[----:B------:R-:W-:Y:S01]  /*1a00*/  ISETP.EQ.OR P4, PT, R2, RZ, P5 ;  /* 0x000000ff0200720c */ /* 0x000fe20002f82670 */
[----:B------:R-:W-:Y:S01]  /*1a10*/  IMAD.MOV.U32 R14, RZ, RZ, RZ ;  /* 0x000000ffff0e7224 */ /* 0x000fe200078e00ff */
[----:B------:R-:W-:Y:S02]  /*1a20*/  PLOP3.LUT P1, PT, P1, PT, PT, 0x8, 0x80 ;  /* 0x000000000080781c */ /* 0x000fe40000f2e170 */
[----:B------:R-:W-:Y:S01]  /*1a30*/  CS2R R12, SRZ ;  /* 0x00000000000c7805 */ /* 0x000fe2000001ff00 */
[----:B------:R-:W-:Y:S01]  /*1a40*/  IMAD.MOV.U32 R10, RZ, RZ, 0x1 ;  /* 0x00000001ff0a7424 */ /* 0x000fe200078e00ff */
[----:B------:R-:W4:Y:S01]  /*1a50*/  LDC R0, c[0x0][0x374] ;  /* 0x0000dd00ff007b82 */ /* 0x000f220000000800 */
[----:B------:R-:W2:Y:S01]  /*1a60*/  LDCU.64 UR22, c[0x0][0x348] ;  /* 0x00006900ff1677ac */ /* 0x000ea20008000a00 */
[----:B------:R-:W-:Y:S01]  /*1a70*/  UMOV UR6, URZ ;  /* 0x000000ff00067c82 */ /* 0x000fe20008000000 */
[----:B-1----:R-:W-:-:S04]  /*1a80*/  UIADD3 UR5, UPT, UPT, UR13, 0x1f, URZ ;  /* 0x0000001f0d057890 */ /* 0x002fc8000fffe0ff */
[----:B------:R-:W-:-:S04]  /*1a90*/  USHF.R.S32.HI UR4, URZ, 0x1f, UR5 ;  /* 0x0000001fff047899 */ /* 0x000fc80008011405 */
[----:B------:R-:W-:-:S04]  /*1aa0*/  ULEA.HI UR4, UR4, UR5, URZ, 0x5 ;  /* 0x0000000504047291 */ /* 0x000fc8000f8f28ff */
[----:B------:R-:W-:Y:S02]  /*1ab0*/  USHF.R.S32.HI UR15, URZ, 0x5, UR4 ;  /* 0x00000005ff0f7899 */ /* 0x000fe40008011404 */
[----:B------:R-:W-:Y:S02]  /*1ac0*/  UIADD3 UR4, UPT, UPT, UR13, -0x1, URZ ;  /* 0xffffffff0d047890 */ /* 0x000fe4000fffe0ff */
[----:B------:R-:W-:Y:S02]  /*1ad0*/  UISETP.LT.U32.AND UP0, UPT, UR15, 0x36, UPT ;  /* 0x000000360f00788c */ /* 0x000fe4000bf01070 */
[----:B------:R-:W-:Y:S02]  /*1ae0*/  UISETP.GE.U32.AND UP1, UPT, UR4, -0x3f, UPT ;  /* 0xffffffc10400788c */ /* 0x000fe4000bf26070 */
[----:B------:R-:W-:Y:S02]  /*1af0*/  USEL UR14, UR15, 0x36, UP0 ;  /* 0x000000360f0e7887 */ /* 0x000fe40008000000 */
[----:B------:R-:W-:-:S02]  /*1b00*/  UIADD3 UR13, UPT, UPT, UR13, 0x3e, URZ ;  /* 0x0000003e0d0d7890 */ /* 0x000fc4000fffe0ff */
[----:B------:R-:W-:Y:S02]  /*1b10*/  UIADD3 UR5, UPT, UPT, UR14, -0x1, URZ ;  /* 0xffffffff0e057890 */ /* 0x000fe4000fffe0ff */
[----:B------:R-:W-:-:S03]  /*1b20*/  UIADD3 UR7, UPT, UPT, UR15, -UR14, URZ ;  /* 0x8000000e0f077290 */ /* 0x000fc6000fffe0ff */
[----:B------:R-:W-:-:S04]  /*1b30*/  @UP1 UIADD3 UR5, UPT, UPT, UR14, URZ, URZ ;  /* 0x000000ff0e051290 */ /* 0x000fc8000fffe0ff */
[----:B--2---:R-:W-:-:S12]  /*1b40*/  UIADD3 UR5, UPT, UPT, UR5, 0x1, URZ ;  /* 0x0000000105057890 */ /* 0x004fd8000fffe0ff */
.L_x_36:
[----:B------:R-:W-:Y:S01]  /*1b50*/  UISETP.NE.AND UP0, UPT, UR37, URZ, UPT ;  /* 0x000000ff2500728c */ /* 0x000fe2000bf05270 */
[----:B------:R-:W1:Y:S08]  /*1b60*/  S2UR UR37, SR_CgaCtaId ;  /* 0x00000000002579c3 */ /* 0x000e700000008800 */
[----:B------:R-:W-:Y:S05]  /*1b70*/  BRA.U UP0, `(.L_x_19) ;  /* 0x0000000100347547 */ /* 0x000fea000b800000 */
[----:B------:R-:W2:Y:S01]  /*1b80*/  S2R R2, SR_CgaCtaId ;  /* 0x0000000000027919 */ /* 0x000ea20000008800 */
[----:B------:R-:W-:-:S04]  /*1b90*/  MOV R3, 0x400 ;  /* 0x0000040000037802 */ /* 0x000fc80000000f00 */
[----:B--2---:R-:W-:Y:S02]  /*1ba0*/  LEA R3, R2, R3, 0x18 ;  /* 0x0000000302037211 */ /* 0x004fe400078ec0ff */
[----:B------:R-:W-:-:S03]  /*1bb0*/  SHF.L.U32 R2, R10, 0x1f, RZ ;  /* 0x0000001f0a027819 */ /* 0x000fc600000006ff */
[----:B------:R-:W-:-:S04]  /*1bc0*/  IMAD R3, R12, 0x8, R3 ;  /* 0x000000080c037824 */ /* 0x000fc800078e0203 */
[----:B------:R-:W2:Y:S02]  /*1bd0*/  SYNCS.PHASECHK.TRANS64.TRYWAIT P0, [R3+URZ+0x3f0], R2 ;  /* 0x0003f002030075a7 */ /* 0x000ea400080011ff */
[----:B--2---:R-:W-:Y:S05]  /*1be0*/  @!P0 BRA `(.L_x_20) ;  /* 0x0000006400c88947 */ /* 0x004fea0003800000 */
.L_x_146:
[----:B------:R-:W-:Y:S01]  /*1bf0*/  VIADD R12, R12, 0x1 ;  /* 0x000000010c0c7836 */ /* 0x000fe20000000000 */
[----:B------:R2:W-:Y:S04]  /*1c00*/  SYNCS.ARRIVE.TRANS64.A1T0 RZ, [R3+URZ+0x3e0], RZ ;  /* 0x0003e0ff03ff79a7 */ /* 0x0005e800081000ff */
[----:B------:R-:W-:-:S04]  /*1c10*/  ISETP.NE.AND P0, PT, R12, 0x2, PT ;  /* 0x000000020c00780c */ /* 0x000fc80003f05270 */
[----:B------:R-:W-:Y:S02]  /*1c20*/  SEL R12, R12, RZ, P0 ;  /* 0x000000ff0c0c7207 */ /* 0x000fe40000000000 */
[----:B--2---:R-:W-:-:S04]  /*1c30*/  SEL R3, RZ, 0x1, P0 ;  /* 0x00000001ff037807 */ /* 0x004fc80000000000 */
[----:B------:R-:W-:-:S07]  /*1c40*/  LOP3.LUT R10, R10, R3, RZ, 0x3c, !PT ;  /* 0x000000030a0a7212 */ /* 0x000fce00078e3cff */
.L_x_19:
[----:B------:R-:W-:Y:S01]  /*1c50*/  UMOV UR4, 0x400 ;  /* 0x0000040000047882 */ /* 0x000fe20000000000 */
[----:B------:R-:W-:Y:S01]  /*1c60*/  SHF.L.U32 R2, R15, 0x1f, RZ ;  /* 0x0000001f0f027819 */ /* 0x000fe200000006ff */
[----:B-1----:R-:W-:Y:S01]  /*1c70*/  ULEA UR4, UR37, UR4, 0x18 ;  /* 0x0000000425047291 */ /* 0x002fe2000f8ec0ff */
[----:B------:R-:W-:Y:S01]  /*1c80*/  R2UR UR35, R99 ;  /* 0x00000000632372ca */ /* 0x000fe200000e0000 */
[----:B------:R-:W-:Y:S01]  /*1c90*/  UISETP.GE.U32.AND UP0, UPT, UR13, 0x3f, UPT ;  /* 0x0000003f0d00788c */ /* 0x000fe2000bf06070 */
[----:B------:R-:W-:Y:S01]  /*1ca0*/  R2UR UR10, R97 ;  /* 0x00000000610a72ca */ /* 0x000fe200000e0000 */
[----:B------:R-:W-:Y:S01]  /*1cb0*/  ULEA UR8, UR6, UR4, 0x3 ;  /* 0x0000000406087291 */ /* 0x000fe2000f8e18ff */
[----:B------:R-:W-:-:S08]  /*1cc0*/  UMOV UR24, URZ ;  /* 0x000000ff00187c82 */ /* 0x000fd00008000000 */
[----:B------:R1:W2:Y:S01]  /*1cd0*/  SYNCS.PHASECHK.TRANS64.TRYWAIT P0, [UR8+0x1b0], R2 ;  /* 0x0001b002ff0075a7 */ /* 0x0002a20008001108 */
[----:B------:R-:W-:Y:S02]  /*1ce0*/  USHF.L.U32 UR35, UR35, 0x6, URZ ;  /* 0x0000000623237899 */ /* 0x000fe400080006ff */
[----:B------:R-:W-:Y:S01]  /*1cf0*/  USHF.L.U32 UR10, UR10, 0x6, URZ ;  /* 0x000000060a0a7899 */ /* 0x000fe200080006ff */
[----:B------:R-:W-:Y:S11]  /*1d00*/  BRA.U !UP0, `(.L_x_21) ;  /* 0x0000000108a47547 */ /* 0x000ff6000b800000 */
[----:B------:R-:W-:Y:S01]  /*1d10*/  UMOV UR16, URZ ;  /* 0x000000ff00107c82 */ /* 0x000fe20008000000 */
[----:B------:R-:W-:-:S05]  /*1d20*/  UMOV UR17, UR6 ;  /* 0x0000000600117c82 */ /* 0x000fca0008000000 */
.L_x_26:
[----:B-1----:R-:W-:Y:S01]  /*1d30*/  ULEA UR33, UR17, UR4, 0x3 ;  /* 0x0000000411217291 */ /* 0x002fe2000f8e18ff */
[----:B--2---:R-:W-:Y:S01]  /*1d40*/  @!P5 MOV R3, 0x1000 ;  /* 0x000010000003d802 */ /* 0x004fe20000000f00 */
[----:B--2---:R-:W-:Y:S10]  /*1d50*/  @P0 BRA `(.L_x_22) ;  /* 0x00000000000c0947 */ /* 0x004ff40003800000 */
[----:B------:R-:W-:-:S04]  /*1d60*/  SHF.L.U32 R5, R15, 0x1f, RZ ;  /* 0x0000001f0f057819 */ /* 0x000fc800000006ff */
[----:B------:R-:W2:Y:S02]  /*1d70*/  SYNCS.PHASECHK.TRANS64.TRYWAIT P0, [UR33+0x1b0], R5 ;  /* 0x0001b005ff0075a7 */ /* 0x000ea40008001121 */
[----:B--2---:R-:W-:Y:S05]  /*1d80*/  @!P0 BRA `(.L_x_23) ;  /* 0x0000006400748947 */ /* 0x004fea0003800000 */
.L_x_22:
[----:B------:R2:W-:Y:S01]  /*1d90*/  @!P5 SYNCS.ARRIVE.TRANS64 RZ, [UR33], R3 ;  /* 0x00000003ffffd9a7 */ /* 0x0005e20008000021 */
[----:B------:R-:W-:Y:S04]  /*1da0*/  BSSY.RECONVERGENT B0, `(.L_x_24) ;  /* 0x0000003000007945 */ /* 0x000fe80003800200 */
[----:B------:R-:W-:Y:S05]  /*1db0*/  @P4 BRA `(.L_x_25) ;  /* 0x0000000000044947 */ /* 0x000fea0003800000 */
[----:B------:R-:W-:Y:S05]  /*1dc0*/  BPT.TRAP 0x1 ;  /* 0x000000040000795c */ /* 0x000fea0000300000 */
.L_x_25:
[----:B------:R-:W-:Y:S05]  /*1dd0*/  BSYNC.RECONVERGENT B0 ;  /* 0x0000000000007941 */ /* 0x000fea0003800200 */
.L_x_24:
[----:B------:R-:W-:Y:S02]  /*1de0*/  UIADD3 UR6, UPT, UPT, UR17, 0x1, URZ ;  /* 0x0000000111067890 */ /* 0x000fe4000fffe0ff */
[----:B------:R-:W-:Y:S02]  /*1df0*/  UIADD3 UR26, UP1, UPT, UR22, 0x80, URZ ;  /* 0x00000080161a7890 */ /* 0x000fe4000ff3e0ff */
[----:B------:R-:W-:Y:S02]  /*1e00*/  UISETP.NE.AND UP0, UPT, UR6, 0x36, UPT ;  /* 0x000000360600788c */ /* 0x000fe4000bf05270 */
[----:B------:R-:W-:Y:S02]  /*1e10*/  USHF.L.U32 UR34, UR16, 0x5, URZ ;  /* 0x0000000510227899 */ /* 0x000fe400080006ff */
[----:B------:R-:W-:Y:S02]  /*1e20*/  USEL UR9, URZ, 0x1, UP0 ;  /* 0x00000001ff097887 */ /* 0x000fe40008000000 */
[----:B------:R-:W-:-:S02]  /*1e30*/  USEL UR6, UR6, URZ, UP0 ;  /* 0x000000ff06067287 */ /* 0x000fc40008000000 */
[----:B------:R-:W-:Y:S02]  /*1e40*/  UIADD3 UR20, UP0, UPT, UR22, 0x180, URZ ;  /* 0x0000018016147890 */ /* 0x000fe4000ff1e0ff */
[----:B------:R-:W-:Y:S01]  /*1e50*/  ULEA UR8, UR6, UR4, 0x3 ;  /* 0x0000000406087291 */ /* 0x000fe2000f8e18ff */
[----:B------:R-:W-:Y:S01]  /*1e60*/  LOP3.LUT R15, R15, UR9, RZ, 0x3c, !PT ;  /* 0x000000090f0f7c12 */ /* 0x000fe2000f8e3cff */
[----:B------:R-:W-:Y:S02]  /*1e70*/  UIADD3.X UR27, UPT, UPT, URZ, UR23, URZ, UP1, !UPT ;  /* 0x00000017ff1b7290 */ /* 0x000fe40008ffe4ff */
[----:B------:R-:W-:Y:S01]  /*1e80*/  UIADD3.X UR21, UPT, UPT, URZ, UR23, URZ, UP0, !UPT ;  /* 0x00000017ff157290 */ /* 0x000fe200087fe4ff */
[----:B-1----:R-:W-:Y:S01]  /*1e90*/  SHF.L.U32 R2, R15, 0x1f, RZ ;  /* 0x0000001f0f027819 */ /* 0x002fe200000006ff */
[----:B------:R-:W-:Y:S01]  /*1ea0*/  UMOV UR18, 0x0 ;  /* 0x0000000000127882 */ /* 0x000fe20000000000 */
[----:B------:R-:W-:Y:S01]  /*1eb0*/  UMOV UR19, 0x10000000 ;  /* 0x1000000000137882 */ /* 0x000fe20000000000 */
[----:B------:R-:W-:Y:S01]  /*1ec0*/  UMOV UR12, UR36 ;  /* 0x00000024000c7c82 */ /* 0x000fe20008000000 */
[----:B------:R1:W1:Y:S01]  /*1ed0*/  SYNCS.PHASECHK.TRANS64.TRYWAIT P0, [UR8+0x1b0], R2 ;  /* 0x0001b002ff0075a7 */ /* 0x0002620008001108 */
[----:B------:R-:W-:Y:S01]  /*1ee0*/  ULEA UR8, UR17, UR4, 0xb ;  /* 0x0000000411087291 */ /* 0x000fe2000f8e58ff */
[----:B------:R-:W-:Y:S01]  /*1ef0*/  UMOV UR9, UR33 ;  /* 0x0000002100097c82 */ /* 0x000fe20008000000 */
[----:B------:R-:W-:-:S02]  /*1f00*/  UMOV UR11, UR34 ;  /* 0x00000022000b7c82 */ /* 0x000fc40008000000 */
[----:B------:R-:W-:Y:S02]  /*1f10*/  UIADD3 UR32, UPT, UPT, UR8, 0x2800, URZ ;  /* 0x0000280008207890 */ /* 0x000fe4000fffe0ff */
[----:B------:R-:W-:Y:S02]  /*1f20*/  UIADD3 UR8, UPT, UPT, UR8, 0x1d800, URZ ;  /* 0x0001d80008087890 */ /* 0x000fe4000fffe0ff */
[----:B------:R-:W-:Y:S01]  /*1f30*/  UIADD3 UR16, UPT, UPT, UR16, 0x1, URZ ;  /* 0x0000000110107890 */ /* 0x000fe2000fffe0ff */
[----:B------:R-:W-:Y:S01]  /*1f40*/  UMOV UR24, UR5 ;  /* 0x0000000500187c82 */ /* 0x000fe20008000000 */
[----:B------:R-:W-:Y:S02]  /*1f50*/  UMOV UR17, UR6 ;  /* 0x0000000600117c82 */ /* 0x000fe40008000000 */
[----:B------:R-:W-:Y:S01]  /*1f60*/  UISETP.NE.AND UP0, UPT, UR16, UR5, UPT ;  /* 0x000000051000728c */ /* 0x000fe2000bf05270 */
[----:B------:R1:W-:Y:S02]  /*1f70*/  UTMALDG.3D [UR32], [UR26], desc[UR18] ;  /* 0x000012201a0075b4 */ /* 0x0003e40008011000 */
[----:B------:R1:W-:Y:S06]  /*1f80*/  UTMALDG.3D [UR8], [UR20], desc[UR18] ;  /* 0x00001208140075b4 */ /* 0x0003ec0008011000 */
[----:B------:R-:W-:Y:S05]  /*1f90*/  BRA.U UP0, `(.L_x_26) ;  /* 0xfffffffd00647547 */ /* 0x000fea000b83ffff */
.L_x_21:
[----:B-1----:R-:W-:Y:S01]  /*1fa0*/  ULEA UR8, UR6, UR4, 0x3 ;  /* 0x0000000406087291 */ /* 0x002fe2000f8e18ff */
[----:B------:R-:W-:Y:S01]  /*1fb0*/  SHF.L.U32 R2, R15, 0x1f, RZ ;  /* 0x0000001f0f027819 */ /* 0x000fe200000006ff */
[----:B------:R-:W-:Y:S01]  /*1fc0*/  @!P1 SYNCS.ARRIVE.TRANS64.A1T0 RZ, [UR4+0x378], RZ ;  /* 0x000378ffffff99a7 */ /* 0x000fe20008100004 */
[----:B------:R-:W-:-:S06]  /*1fd0*/  UISETP.GT.AND UP0, UPT, UR15, UR14, UPT ;  /* 0x0000000e0f00728c */ /* 0x000fcc000bf04270 */
[----:B--2---:R1:W2:Y:S03]  /*1fe0*/  SYNCS.PHASECHK.TRANS64.TRYWAIT P0, [UR8+0x1b0], R2 ;  /* 0x0001b002ff0075a7 */ /* 0x0042a60008001108 */
[----:B------:R-:W-:Y:S05]  /*1ff0*/  BRA.U !UP0, `(.L_x_27) ;  /* 0x0000000108a87547 */ /* 0x000fea000b800000 */
[----:B------:R-:W-:Y:S01]  /*2000*/  UIADD3 UR21, UPT, UPT, UR7, UR24, URZ ;  /* 0x0000001807157290 */ /* 0x000fe2000fffe0ff */
[----:B------:R-:W-:-:S11]  /*2010*/  UMOV UR25, UR6 ;  /* 0x0000000600197c82 */ /* 0x000fd60008000000 */
.L_x_32:
[----:B-1----:R-:W-:Y:S01]  /*2020*/  ULEA UR17, UR25, UR4, 0x3 ;  /* 0x0000000419117291 */ /* 0x002fe2000f8e18ff */
[----:B--2---:R-:W-:Y:S01]  /*2030*/  @!P5 MOV R3, 0x1000 ;  /* 0x000010000003d802 */ /* 0x004fe20000000f00 */
[----:B--2---:R-:W-:Y:S10]  /*2040*/  @P0 BRA `(.L_x_28) ;  /* 0x00000000000c0947 */ /* 0x004ff40003800000 */
[----:B------:R-:W-:-:S04]  /*2050*/  SHF.L.U32 R5, R15, 0x1f, RZ ;  /* 0x0000001f0f057819 */ /* 0x000fc800000006ff */
[----:B------:R-:W2:Y:S02]  /*2060*/  SYNCS.PHASECHK.TRANS64.TRYWAIT P0, [UR17+0x1b0], R5 ;  /* 0x0001b005ff0075a7 */ /* 0x000ea40008001111 */
[----:B--2---:R-:W-:Y:S05]  /*2070*/  @!P0 BRA `(.L_x_29) ;  /* 0x0000006000d08947 */ /* 0x004fea0003800000 */
.L_x_28:
[----:B------:R2:W-:Y:S01]  /*2080*/  @!P5 SYNCS.ARRIVE.TRANS64 RZ, [UR17], R3 ;  /* 0x00000003ffffd9a7 */ /* 0x0005e20008000011 */
[----:B------:R-:W-:Y:S04]  /*2090*/  BSSY.RECONVERGENT B0, `(.L_x_30) ;  /* 0x0000003000007945 */ /* 0x000fe80003800200 */
[----:B------:R-:W-:Y:S05]  /*20a0*/  @P4 BRA `(.L_x_31) ;  /* 0x0000000000044947 */ /* 0x000fea0003800000 */
[----:B------:R-:W-:Y:S05]  /*20b0*/  BPT.TRAP 0x1 ;  /* 0x000000040000795c */ /* 0x000fea0000300000 */
.L_x_31:
[----:B------:R-:W-:Y:S05]  /*20c0*/  BSYNC.RECONVERGENT B0 ;  /* 0x0000000000007941 */ /* 0x000fea0003800200 */
.L_x_30:
        /* <DEDUP_REMOVED lines=20> */
[----:B------:R-:W-:Y:S01]  /*2210*/  UIADD3 UR8, UPT, UPT, UR8, 0x1d800, URZ ;  /* 0x0001d80008087890 */ /* 0x000fe2000fffe0ff */
[----:B------:R-:W-:Y:S01]  /*2220*/  UMOV UR9, UR17 ;  /* 0x0000001100097c82 */ /* 0x000fe20008000000 */
[----:B------:R-:W-:Y:S01]  /*2230*/  UMOV UR11, UR18 ;  /* 0x00000012000b7c82 */ /* 0x000fe20008000000 */
[----:B------:R-:W-:Y:S01]  /*2240*/  UIADD3 UR24, UPT, UPT, UR24, 0x1, URZ ;  /* 0x0000000118187890 */ /* 0x000fe2000fffe0ff */
[----:B------:R-:W-:-:S03]  /*2250*/  UMOV UR25, UR6 ;  /* 0x0000000600197c82 */ /* 0x000fc60008000000 */
[----:B------:R1:W-:Y:S01]  /*2260*/  UTMALDG.3D [UR16], [UR30], desc[UR26] ;  /* 0x00001a101e0075b4 */ /* 0x0003e20008011000 */
[----:B------:R-:W-:Y:S01]  /*2270*/  UISETP.NE.AND UP0, UPT, UR24, UR21, UPT ;  /* 0x000000151800728c */ /* 0x000fe2000bf05270 */
[----:B------:R1:W-:Y:S08]  /*2280*/  UTMALDG.3D [UR8], [UR28], desc[UR26] ;  /* 0x00001a081c0075b4 */ /* 0x0003f00008011000 */
[----:B------:R-:W-:Y:S05]  /*2290*/  BRA.U UP0, `(.L_x_32) ;  /* 0xfffffffd00607547 */ /* 0x000fea000b83ffff */
.L_x_27:
[C---:B-1----:R-:W-:Y:S01]  /*22a0*/  LEA R2, R14.reuse, UR4, 0x3 ;  /* 0x000000040e027c11 */ /* 0x042fe2000f8e18ff */
[----:B------:R-:W-:Y:S01]  /*22b0*/  NOP ;  /* 0x0000000000007918 */ /* 0x000fe20000000000 */
[----:B--2---:R-:W-:Y:S02]  /*22c0*/  SHF.L.U32 R3, R13, 0x1f, RZ ;  /* 0x0000001f0d037819 */ /* 0x004fe400000006ff */
[----:B------:R-:W-:Y:S02]  /*22d0*/  LEA R4, R14, UR4, 0x4 ;  /* 0x000000040e047c11 */ /* 0x000fe4000f8e20ff */
[----:B------:R-:W1:Y:S02]  /*22e0*/  SYNCS.PHASECHK.TRANS64.TRYWAIT P0, [R2+URZ+0x380], R3 ;  /* 0x00038003020075a7 */ /* 0x000e6400080011ff */
[----:B-1----:R-:W-:Y:S05]  /*22f0*/  @!P0 BRA `(.L_x_33) ;  /* 0x0000006000488947 */ /* 0x002fea0003800000 */
.L_x_149:
[----:B------:R-:W2:Y:S01]  /*2300*/  LDS.128 R4, [R4+0x410] ;  /* 0x0004100004047984 */ /* 0x000ea20000000c00 */
[----:B---3--:R-:W-:Y:S01]  /*2310*/  ISETP.GE.AND P0, PT, R40, 0x1, PT ;  /* 0x000000012800780c */ /* 0x008fe20003f06270 */
[----:B-1----:R-:W-:Y:S01]  /*2320*/  VIADD R2, R2, 0x390 ;  /* 0x0000039002027836 */ /* 0x002fe20000000000 */
[----:B------:R-:W-:Y:S01]  /*2330*/  @!PT LDS RZ, [RZ] ;  /* 0x00000000fffff984 */ /* 0x000fe20000000800 */
[----:B------:R-:W-:Y:S01]  /*2340*/  @!PT LDS RZ, [RZ] ;  /* 0x00000000fffff984 */ /* 0x000fe20000000800 */
[----:B------:R-:W-:Y:S01]  /*2350*/  @!PT LDS RZ, [RZ] ;  /* 0x00000000fffff984 */ /* 0x000fe20000000800 */
[----:B------:R-:W-:Y:S01]  /*2360*/  @!PT LDS RZ, [RZ] ;  /* 0x00000000fffff984 */ /* 0x000fe20000000800 */
[----:B------:R1:W-:Y:S06]  /*2370*/  MEMBAR.ALL.CTA ;  /* 0x0000000000007992 */ /* 0x0003ec0000008000 */
[----:B-1----:R-:W1:Y:S01]  /*2380*/  FENCE.VIEW.ASYNC.S ;  /* 0x00000000000073c6 */ /* 0x002e620000000000 */
[----:B------:R-:W-:-:S04]  /*2390*/  PRMT R2, RZ, 0x654, R2 ;  /* 0x00000654ff027816 */ /* 0x000fc80000000002 */
[----:B-1----:R1:W-:Y:S01]  /*23a0*/  SYNCS.ARRIVE.TRANS64.RED.A1T0 RZ, [R2+URZ], RZ ;  /* 0x000000ff02ff79a7 */ /* 0x0023e200081004ff */
[----:B--2---:R-:W-:-:S13]  /*23b0*/  LOP3.LUT P2, RZ, R6, 0x1, RZ, 0xc0, !PT ;  /* 0x0000000106ff7812 */ /* 0x004fda000784c0ff */
[----:B------:R-:W-:Y:S01]  /*23c0*/  @P2 SHF.R.U32.HI R3, RZ, 0x10, R5 ;  /* 0x00000010ff032819 */ /* 0x000fe20000011605 */
[----:B------:R-:W-:Y:S01]  /*23d0*/  VOTEU.ANY UP0, P2 ;  /* 0x0000000000ff7886 */ /* 0x000fe20001000100 */
[----:B------:R-:W-:Y:S02]  /*23e0*/  @P2 MOV R11, R4 ;  /* 0x00000004000b2202 */ /* 0x000fe40000000f00 */
[----:B------:R-:W-:Y:S02]  /*23f0*/  @P2 R2UR.BROADCAST UR8, R3 ;  /* 0x00000000030822ca */ /* 0x000fe400008e0000 */
[----:B------:R-:W-:-:S11]  /*2400*/  @P2 LOP3.LUT R8, R5, 0xffff, RZ, 0xc0, !PT ;  /* 0x0000ffff05082812 */ /* 0x000fd600078ec0ff */
[----:B------:R-:W-:Y:S01]  /*2410*/  @UP0 UMOV UR36, UR8 ;  /* 0x0000000800240c82 */ /* 0x000fe20008000000 */
[----:B-1----:R-:W-:Y:S05]  /*2420*/  @!P0 BRA `(.L_x_34) ;  /* 0x0000000000b88947 */ /* 0x002fea0003800000 */
[----:B------:R-:W4:Y:S01]  /*2430*/  LDC.64 R4, c[0x0][0xb18] ;  /* 0x0002c600ff047b82 */ /* 0x000f220000000a00 */
[----:B------:R-:W-:-:S07]  /*2440*/  ISETP.NE.AND P3, PT, R40, 0x1, PT ;  /* 0x000000012800780c */ /* 0x000fce0003f65270 */
[----:B------:R-:W1:Y:S08]  /*2450*/  LDC.64 R6, c[0x0][0xb10] ;  /* 0x0002c400ff067b82 */ /* 0x000e700000000a00 */
[----:B------:R-:W2:Y:S08]  /*2460*/  LDC R16, c[0x0][0xb20] ;  /* 0x0002c800ff107b82 */ /* 0x000eb00000000800 */
[----:B------:R-:W3:Y:S01]  /*2470*/  LDC R18, c[0x0][0xb0c] ;  /* 0x0002c300ff127b82 */ /* 0x000ee20000000800 */
[----:B----4-:R-:W-:Y:S01]  /*2480*/  IMAD.HI.U32 R17, R0, R5, RZ ;  /* 0x0000000500117227 */ /* 0x010fe200078e00ff */
[----:B------:R-:W-:-:S03]  /*2490*/  ISETP.NE.AND P0, PT, R4, 0x1, PT ;  /* 0x000000010400780c */ /* 0x000fc60003f05270 */
[----:B------:R-:W-:-:S03]  /*24a0*/  IMAD.HI.U32 R5, R8, R5, RZ ;  /* 0x0000000508057227 */ /* 0x000fc600078e00ff */
[----:B------:R-:W4:Y:S01]  /*24b0*/  LDC.64 R2, c[0x0][0xb28] ;  /* 0x0002ca00ff027b82 */ /* 0x000f220000000a00 */
[----:B-1----:R-:W-:-:S04]  /*24c0*/  IMAD.HI.U32 R20, R9, R6, RZ ;  /* 0x0000000609147227 */ /* 0x002fc800078e00ff */
[----:B------:R-:W-:Y:S01]  /*24d0*/  IMAD.HI.U32 R22, R11, R6, RZ ;  /* 0x000000060b167227 */ /* 0x000fe200078e00ff */
[----:B------:R-:W-:Y:S02]  /*24e0*/  SHF.R.U32.HI R20, RZ, R7, R20 ;  /* 0x00000007ff147219 */ /* 0x000fe40000011614 */
[-C--:B--2---:R-:W-:Y:S02]  /*24f0*/  SHF.R.U32.HI R17, RZ, R16.reuse, R17 ;  /* 0x00000010ff117219 */ /* 0x084fe40000011611 */
[----:B------:R-:W-:Y:S02]  /*2500*/  SHF.R.U32.HI R5, RZ, R16, R5 ;  /* 0x00000010ff057219 */ /* 0x000fe40000011605 */
[----:B------:R-:W-:Y:S02]  /*2510*/  SEL R17, R0, R17, !P0 ;  /* 0x0000001100117207 */ /* 0x000fe40004000000 */
[----:B------:R-:W-:Y:S02]  /*2520*/  SHF.R.U32.HI R22, RZ, R7, R22 ;  /* 0x00000007ff167219 */ /* 0x000fe40000011616 */
[----:B---3--:R-:W-:-:S02]  /*2530*/  ISETP.NE.AND P1, PT, R18, 0x1, PT ;  /* 0x000000011200780c */ /* 0x008fc40003f25270 */
[----:B------:R-:W-:Y:S02]  /*2540*/  SEL R5, R8, R5, !P0 ;  /* 0x0000000508057207 */ /* 0x000fe40004000000 */
[----:B------:R-:W-:Y:S02]  /*2550*/  SEL R19, R9, R20, !P1 ;  /* 0x0000001409137207 */ /* 0x000fe40004800000 */
[----:B------:R-:W-:Y:S01]  /*2560*/  SEL R7, R11, R22, !P1 ;  /* 0x000000160b077207 */ /* 0x000fe20004800000 */
[----:B----4-:R-:W-:-:S04]  /*2570*/  IMAD.HI.U32 R20, R17, R2, RZ ;  /* 0x0000000211147227 */ /* 0x010fc800078e00ff */
[----:B------:R-:W-:Y:S01]  /*2580*/  IMAD.HI.U32 R6, R19, R2, RZ ;  /* 0x0000000213067227 */ /* 0x000fe200078e00ff */
[----:B------:R-:W-:-:S04]  /*2590*/  @P3 SHF.R.U32.HI R17, RZ, R3, R20 ;  /* 0x00000003ff113219 */ /* 0x000fc80000011614 */
[----:B------:R-:W-:Y:S01]  /*25a0*/  @P3 SHF.R.U32.HI R19, RZ, R3, R6 ;  /* 0x00000003ff133219 */ /* 0x000fe20000011606 */
[----:B------:R-:W-:-:S04]  /*25b0*/  IMAD R17, R40, R17, RZ ;  /* 0x0000001128117224 */ /* 0x000fc800078e02ff */
[----:B------:R-:W-:Y:S01]  /*25c0*/  IMAD R6, R40, R19, RZ ;  /* 0x0000001328067224 */ /* 0x000fe200078e02ff */
[C---:B------:R-:W-:Y:S02]  /*25d0*/  ISETP.GE.AND P0, PT, R5.reuse, R17, PT ;  /* 0x000000110500720c */ /* 0x040fe40003f06270 */
[----:B------:R-:W-:Y:S02]  /*25e0*/  IADD3 R17, PT, PT, -R5, RZ, RZ ;  /* 0x000000ff05117210 */ /* 0x000fe40007ffe1ff */
[----:B------:R-:W-:Y:S01]  /*25f0*/  ISETP.GE.OR P0, PT, R7, R6, P0 ;  /* 0x000000060700720c */ /* 0x000fe20000706670 */
[----:B------:R-:W-:-:S04]  /*2600*/  IMAD.HI.U32 R6, R5, R2, RZ ;  /* 0x0000000205067227 */ /* 0x000fc800078e00ff */
[----:B------:R-:W-:Y:S01]  /*2610*/  IMAD R8, R4, R17, R8 ;  /* 0x0000001104087224 */ /* 0x000fe200078e0208 */
[----:B------:R-:W-:-:S04]  /*2620*/  SHF.R.U32.HI R6, RZ, R3, R6 ;  /* 0x00000003ff067219 */ /* 0x000fc80000011606 */
[----:B------:R-:W-:-:S03]  /*2630*/  SEL R6, R5, R6, !P3 ;  /* 0x0000000605067207 */ /* 0x000fc60005800000 */
[----:B------:R-:W-:-:S04]  /*2640*/  @!P0 IMAD.HI.U32 R16, R7, R2, RZ ;  /* 0x0000000207108227 */ /* 0x000fc800078e00ff */
[----:B------:R-:W-:Y:S01]  /*2650*/  IMAD.MOV R2, RZ, RZ, -R6 ;  /* 0x000000ffff027224 */ /* 0x000fe200078e0a06 */
[----:B------:R-:W-:-:S03]  /*2660*/  @!P0 SHF.R.U32.HI R16, RZ, R3, R16 ;  /* 0x00000003ff108219 */ /* 0x000fc60000011610 */
[----:B------:R-:W-:Y:S01]  /*2670*/  IMAD R2, R40, R2, R5 ;  /* 0x0000000228027224 */ /* 0x000fe200078e0205 */
[----:B------:R-:W-:-:S05]  /*2680*/  @!P0 SEL R3, R7, R16, !P3 ;  /* 0x0000001007038207 */ /* 0x000fca0005800000 */
[--C-:B------:R-:W-:Y:S02]  /*2690*/  @!P0 IMAD.IADD R6, R6, 0x1, -R3.reuse ;  /* 0x0000000106068824 */ /* 0x100fe400078e0a03 */
[----:B------:R-:W-:Y:S01]  /*26a0*/  @!P0 IMAD R3, R2, R19, R3 ;  /* 0x0000001302038224 */ /* 0x000fe200078e0203 */
[----:B------:R-:W-:Y:S01]  /*26b0*/  IADD3 R2, PT, PT, -R7, RZ, RZ ;  /* 0x000000ff07027210 */ /* 0x000fe20007ffe1ff */
[----:B------:R-:W-:Y:S02]  /*26c0*/  @!P0 IMAD R5, R40, R6, R7 ;  /* 0x0000000628058224 */ /* 0x000fe400078e0207 */
[----:B------:R-:W-:Y:S02]  /*26d0*/  @!P0 IMAD.MOV.U32 R7, RZ, RZ, R3 ;  /* 0x000000ffff078224 */ /* 0x000fe400078e0003 */
[----:B------:R-:W-:Y:S02]  /*26e0*/  IMAD R2, R18, R2, R11 ;  /* 0x0000000212027224 */ /* 0x000fe400078e020b */
[----:B------:R-:W-:-:S02]  /*26f0*/  IMAD R8, R5, R4, R8 ;  /* 0x0000000405087224 */ /* 0x000fc400078e0208 */
[----:B------:R-:W-:Y:S02]  /*2700*/  IMAD R11, R7, R18, R2 ;  /* 0x00000012070b7224 */ /* 0x000fe400078e0202 */
.L_x_34:
[----:B------:R-:W1:Y:S02]  /*2710*/  LDCU UR8, c[0x0][0xb30] ;  /* 0x00016600ff0877ac */ /* 0x000e640008000800 */
[----:B-1----:R-:W-:-:S09]  /*2720*/  UISETP.NE.AND UP0, UPT, UR8, 0x1, UPT ;  /* 0x000000010800788c */ /* 0x002fd2000bf05270 */
[----:B------:R-:W-:Y:S05]  /*2730*/  BRA.U UP0, `(.L_x_35) ;  /* 0x0000000100407547 */ /* 0x000fea000b800000 */
[----:B------:R-:W1:Y:S08]  /*2740*/  LDC.64 R4, c[0x0][0xb10] ;  /* 0x0002c400ff047b82 */ /* 0x000e700000000a00 */
[----:B------:R-:W2:Y:S08]  /*2750*/  LDC.64 R2, c[0x0][0xb18] ;  /* 0x0002c600ff027b82 */ /* 0x000eb00000000a00 */
[----:B------:R-:W3:Y:S08]  /*2760*/  LDC R6, c[0x0][0xb20] ;  /* 0x0002c800ff067b82 */ /* 0x000ef00000000800 */
[----:B------:R-:W4:Y:S01]  /*2770*/  LDC R16, c[0x0][0xb0c] ;  /* 0x0002c300ff107b82 */ /* 0x000f220000000800 */
[----:B-1----:R-:W-:-:S05]  /*2780*/  IMAD.HI.U32 R4, R11, R4, RZ ;  /* 0x000000040b047227 */ /* 0x002fca00078e00ff */
[----:B------:R-:W-:Y:S01]  /*2790*/  SHF.R.U32.HI R4, RZ, R5, R4 ;  /* 0x00000005ff047219 */ /* 0x000fe20000011604 */
[----:B--2---:R-:W-:Y:S01]  /*27a0*/  IMAD.HI.U32 R3, R8, R3, RZ ;  /* 0x0000000308037227 */ /* 0x004fe200078e00ff */
[----:B------:R-:W-:-:S04]  /*27b0*/  ISETP.NE.AND P0, PT, R2, 0x1, PT ;  /* 0x000000010200780c */ /* 0x000fc80003f05270 */
[----:B---3--:R-:W-:-:S04]  /*27c0*/  SHF.R.U32.HI R3, RZ, R6, R3 ;  /* 0x00000006ff037219 */ /* 0x008fc80000011603 */
[----:B------:R-:W-:Y:S02]  /*27d0*/  SEL R3, R8, R3, !P0 ;  /* 0x0000000308037207 */ /* 0x000fe40004000000 */
[----:B----4-:R-:W-:-:S04]  /*27e0*/  ISETP.NE.AND P1, PT, R16, 0x1, PT ;  /* 0x000000011000780c */ /* 0x010fc80003f25270 */
[----:B------:R-:W-:-:S05]  /*27f0*/  SEL R4, R11, R4, !P1 ;  /* 0x000000040b047207 */ /* 0x000fca0004800000 */
[----:B------:R-:W-:Y:S02]  /*2800*/  IMAD.IADD R5, R3, 0x1, -R4 ;  /* 0x0000000103057824 */ /* 0x000fe400078e0a04 */
[----:B------:R-:W-:Y:S02]  /*2810*/  IMAD.IADD R3, R4, 0x1, -R3 ;  /* 0x0000000104037824 */ /* 0x000fe400078e0a03 */
[----:B------:R-:W-:Y:S02]  /*2820*/  IMAD R11, R5, R16, R11 ;  /* 0x00000010050b7224 */ /* 0x000fe400078e020b */
[----:B------:R-:W-:-:S07]  /*2830*/  IMAD R8, R3, R2, R8 ;  /* 0x0000000203087224 */ /* 0x000fce00078e0208 */
.L_x_35:
[----:B------:R-:W-:Y:S01]  /*2840*/  VIADD R14, R14, 0x1 ;  /* 0x000000010e0e7836 */ /* 0x000fe20000000000 */
[----:B------:R-:W-:Y:S01]  /*2850*/  PLOP3.LUT P1, PT, PT, PT, PT, 0x80, 0x8 ;  /* 0x000000000008781c */ /* 0x000fe20003f2f070 */
[----:B------:R-:W-:Y:S02]  /*2860*/  IMAD.IADD R99, R11, 0x1, R96 ;  /* 0x000000010b637824 */ /* 0x000fe400078e0260 */
[----:B------:R-:W-:Y:S01]  /*2870*/  IMAD.IADD R97, R8, 0x1, R81 ;  /* 0x0000000108617824 */ /* 0x000fe200078e0251 */
[----:B------:R-:W-:-:S04]  /*2880*/  ISETP.NE.AND P0, PT, R14, 0x2, PT ;  /* 0x000000020e00780c */ /* 0x000fc80003f05270 */
[----:B------:R-:W-:Y:S02]  /*2890*/  SEL R2, RZ, 0x1, P0 ;  /* 0x00000001ff027807 */ /* 0x000fe40000000000 */
[----:B------:R-:W-:Y:S02]  /*28a0*/  SEL R14, R14, RZ, P0 ;  /* 0x000000ff0e0e7207 */ /* 0x000fe40000000000 */
[----:B------:R-:W-:Y:S01]  /*28b0*/  LOP3.LUT R13, R13, R2, RZ, 0x3c, !PT ;  /* 0x000000020d0d7212 */ /* 0x000fe200078e3cff */
[----:B------:R-:W-:Y:S06]  /*28c0*/  @P2 BRA `(.L_x_36) ;  /* 0xfffffff000a02947 */ /* 0x000fec000383ffff */
[----:B------:R-:W-:Y:S01]  /*28d0*/  UIADD3 UR4, UPT, UPT, UR4, 0x1b0, URZ ;  /* 0x000001b004047890 */ /* 0x000fe2000fffe0ff */
[----:B------:R-:W-:-:S03]  /*28e0*/  SHF.L.U32 R3, R15, 0x1f, RZ ;  /* 0x0000001f0f037819 */ /* 0x000fc600000006ff */
[----:B------:R-:W-:-:S09]  /*28f0*/  ULEA UR5, UR6, UR4, 0x3 ;  /* 0x0000000406057291 */ /* 0x000fd2000f8e18ff */
[----:B------:R-:W1:Y:S02]  /*2900*/  SYNCS.PHASECHK.TRANS64.TRYWAIT P0, [UR5], R3 ;  /* 0x00000003ff0075a7 */ /* 0x000e640008001105 */
[----:B-1----:R-:W-:Y:S05]  /*2910*/  @!P0 BRA `(.L_x_37) ;  /* 0x0000005800d48947 */ /* 0x002fea0003800000 */
.L_x_151:
[----:B------:R-:W-:-:S04]  /*2920*/  UIADD3 UR6, UPT, UPT, UR6, 0x1, URZ ;  /* 0x0000000106067890 */ /* 0x000fc8000fffe0ff */
[----:B------:R-:W-:-:S04]  /*2930*/  UISETP.NE.AND UP0, UPT, UR6, 0x36, UPT ;  /* 0x000000360600788c */ /* 0x000fc8000bf05270 */
[----:B------:R-:W-:Y:S02]  /*2940*/  USEL UR7, URZ, 0x1, UP0 ;  /* 0x00000001ff077887 */ /* 0x000fe40008000000 */
[----:B------:R-:W-:-:S04]  /*2950*/  USEL UR6, UR6, URZ, UP0 ;  /* 0x000000ff06067287 */ /* 0x000fc80008000000 */
[----:B------:R-:W-:Y:S01]  /*2960*/  ULEA UR5, UR6, UR4, 0x3 ;  /* 0x0000000406057291 */ /* 0x000fe2000f8e18ff */
[----:B------:R-:W-:-:S04]  /*2970*/  LOP3.LUT R2, R15, UR7, RZ, 0x3c, !PT ;  /* 0x000000070f027c12 */ /* 0x000fc8000f8e3cff */
[----:B-1----:R-:W-:-:S04]  /*2980*/  SHF.L.U32 R3, R2, 0x1f, RZ ;  /* 0x0000001f02037819 */ /* 0x002fc800000006ff */
[----:B------:R-:W1:Y:S02]  /*2990*/  SYNCS.PHASECHK.TRANS64.TRYWAIT P0, [UR5], R3 ;  /* 0x00000003ff0075a7 */ /* 0x000e640008001105 */
[----:B-1----:R-:W-:Y:S05]  /*29a0*/  @!P0 BRA `(.L_x_38) ;  /* 0x0000005800c88947 */ /* 0x002fea0003800000 */
.L_x_153:
        /* <DEDUP_REMOVED lines=9> */
.L_x_155:
        /* <DEDUP_REMOVED lines=9> */
.L_x_157:
        /* <DEDUP_REMOVED lines=9> */
.L_x_159:
        /* <DEDUP_REMOVED lines=9> */
.L_x_161:
        /* <DEDUP_REMOVED lines=9> */
.L_x_163:
        /* <DEDUP_REMOVED lines=9> */
.L_x_165:
        /* <DEDUP_REMOVED lines=9> */
.L_x_167:
        /* <DEDUP_REMOVED lines=9> */
.L_x_169:
        /* <DEDUP_REMOVED lines=9> */
.L_x_171:
        /* <DEDUP_REMOVED lines=9> */
.L_x_173:
        /* <DEDUP_REMOVED lines=9> */
.L_x_175:
        /* <DEDUP_REMOVED lines=9> */
.L_x_177:
        /* <DEDUP_REMOVED lines=9> */
.L_x_179:
        /* <DEDUP_REMOVED lines=9> */
.L_x_181:
        /* <DEDUP_REMOVED lines=9> */
.L_x_183:
        /* <DEDUP_REMOVED lines=9> */
.L_x_185:
        /* <DEDUP_REMOVED lines=9> */
.L_x_187:
        /* <DEDUP_REMOVED lines=9> */
.L_x_189:
        /* <DEDUP_REMOVED lines=9> */
.L_x_191:
        /* <DEDUP_REMOVED lines=9> */
.L_x_193:
        /* <DEDUP_REMOVED lines=9> */
.L_x_195:
        /* <DEDUP_REMOVED lines=9> */
.L_x_197:
        /* <DEDUP_REMOVED lines=9> */
.L_x_199:
        /* <DEDUP_REMOVED lines=9> */
.L_x_201:
        /* <DEDUP_REMOVED lines=9> */
.L_x_203:
        /* <DEDUP_REMOVED lines=9> */
.L_x_205:
        /* <DEDUP_REMOVED lines=9> */
.L_x_207:
        /* <DEDUP_REMOVED lines=9> */
.L_x_209:
        /* <DEDUP_REMOVED lines=9> */
.L_x_211:
        /* <DEDUP_REMOVED lines=9> */
.L_x_213:
        /* <DEDUP_REMOVED lines=9> */
.L_x_215:
        /* <DEDUP_REMOVED lines=9> */
.L_x_217:
        /* <DEDUP_REMOVED lines=9> */
.L_x_219:
        /* <DEDUP_REMOVED lines=9> */
.L_x_221:
        /* <DEDUP_REMOVED lines=9> */
.L_x_223:
        /* <DEDUP_REMOVED lines=9> */
.L_x_225:
        /* <DEDUP_REMOVED lines=9> */
.L_x_227:
        /* <DEDUP_REMOVED lines=9> */
.L_x_229:
        /* <DEDUP_REMOVED lines=9> */
.L_x_231:
        /* <DEDUP_REMOVED lines=9> */
.L_x_233:
        /* <DEDUP_REMOVED lines=9> */
.L_x_235:
        /* <DEDUP_REMOVED lines=9> */
.L_x_237:
        /* <DEDUP_REMOVED lines=9> */
.L_x_239:
        /* <DEDUP_REMOVED lines=9> */
.L_x_241:
        /* <DEDUP_REMOVED lines=9> */
.L_x_243:
        /* <DEDUP_REMOVED lines=9> */
.L_x_245:
        /* <DEDUP_REMOVED lines=9> */
.L_x_247:
        /* <DEDUP_REMOVED lines=9> */
.L_x_249:
        /* <DEDUP_REMOVED lines=9> */
.L_x_251:
        /* <DEDUP_REMOVED lines=9> */
.L_x_253:
        /* <DEDUP_REMOVED lines=9> */
.L_x_255:
[----:B------:R-:W-:-:S04]  /*4660*/  UIADD3 UR6, UPT, UPT, UR6, 0x1, URZ ;  /* 0x0000000106067890 */ /* 0x000fc8000fffe0ff */
[----:B------:R-:W-:-:S04]  /*4670*/  UISETP.NE.AND UP0, UPT, UR6, 0x36, UPT ;  /* 0x000000360600788c */ /* 0x000fc8000bf05270 */
[----:B------:R-:W-:Y:S02]  /*4680*/  USEL UR5, URZ, 0x1, UP0 ;  /* 0x00000001ff057887 */ /* 0x000fe40008000000 */
[----:B------:R-:W-:-:S04]  /*4690*/  USEL UR6, UR6, URZ, UP0 ;  /* 0x000000ff06067287 */ /* 0x000fc80008000000 */
[----:B------:R-:W-:Y:S01]  /*46a0*/  ULEA UR6, UR6, UR4, 0x3 ;  /* 0x0000000406067291 */ /* 0x000fe2000f8e18ff */
[----:B-1----:R-:W-:-:S04]  /*46b0*/  LOP3.LUT R3, R2, UR5, RZ, 0x3c, !PT ;  /* 0x0000000502037c12 */ /* 0x002fc8000f8e3cff */
[----:B------:R-:W-:Y:S01]  /*46c0*/  SHF.L.U32 R3, R3, 0x1f, RZ ;  /* 0x0000001f03037819 */ /* 0x000fe200000006ff */
[----:B----4-:R-:W-:-:S07]  /*46d0*/  IMAD.U32 R0, RZ, RZ, UR6 ;  /* 0x00000006ff007e24 */ /* 0x010fce000f8e00ff */
.L_x_90:
[----:B-1----:R1:W2:Y:S02]  /*46e0*/  SYNCS.PHASECHK.TRANS64.TRYWAIT P0, [R0+URZ], R3 ;  /* 0x00000003000075a7 */ /* 0x0022a400080011ff */
[----:B--2---:R-:W-:Y:S05]  /*46f0*/  @!P0 NANOSLEEP.SYNCS 0x989680 ;  /* 0x009896800000895d */ /* 0x004fea0003900000 */
[----:B------:R-:W2:Y:S02]  /*4700*/  @!P0 SYNCS.PHASECHK.TRANS64 P0, [R0+URZ], R3 ;  /* 0x00000003000085a7 */ /* 0x000ea400080010ff */
[----:B--2---:R-:W-:Y:S05]  /*4710*/  @P0 EXIT ;  /* 0x000000000000094d */ /* 0x004fea0003800000 */
[----:B------:R-:W-:Y:S05]  /*4720*/  BRA `(.L_x_90) ;  /* 0xfffffffc00ec7947 */ /* 0x000fea000383ffff */
.L_x_18:
[----:B------:R-:W-:-:S04]  /*4730*/  UISETP.NE.AND UP1, UPT, UR37, URZ, UPT ;  /* 0x000000ff2500728c */ /* 0x000fc8000bf25270 */
[----:B------:R-:W-:-:S09]  /*4740*/  UISETP.NE.OR UP1, UPT, UR8, 0x1, UP1 ;  /* 0x000000010800788c */ /* 0x000fd20008f25670 */
[----:B------:R-:W-:Y:S05]  /*4750*/  BRA.U UP1, `(.L_x_91) ;  /* 0x0000000501487547 */ /* 0x000fea000b800000 */
[----:B------:R-:W-:Y:S01]  /*4760*/  ISETP.NE.AND P2, PT, R2, RZ, PT ;  /* 0x000000ff0200720c */ /* 0x000fe20003f45270 */
[----:B------:R-:W-:Y:S01]  /*4770*/  IMAD.MOV.U32 R12, RZ, RZ, 0x1 ;  /* 0x00000001ff0c7424 */ /* 0x000fe200078e00ff */
[----:B------:R-:W-:Y:S02]  /*4780*/  CS2R R10, SRZ ;  /* 0x00000000000a7805 */ /* 0x000fe4000001ff00 */
[----:B------:R-:W-:Y:S01]  /*4790*/  CS2R R8, SRZ ;  /* 0x0000000000087805 */ /* 0x000fe2000001ff00 */
[----:B------:R-:W-:Y:S01]  /*47a0*/  UMOV UR4, 0x400 ;  /* 0x0000040000047882 */ /* 0x000fe20000000000 */
[----:B------:R-:W-:Y:S01]  /*47b0*/  UMOV UR6, URZ ;  /* 0x000000ff00067c82 */ /* 0x000fe20008000000 */
[----:B------:R-:W-:-:S12]  /*47c0*/  ULEA UR37, UR37, UR4, 0x18 ;  /* 0x0000000425257291 */ /* 0x000fd8000f8ec0ff */
.L_x_95:
[----:B------:R-:W-:Y:S02]  /*47d0*/  LEA R0, R8, UR37, 0x3 ;  /* 0x0000002508007c11 */ /* 0x000fe4000f8e18ff */
[----:B------:R-:W-:-:S03]  /*47e0*/  SHF.L.U32 R5, R9, 0x1f, RZ ;  /* 0x0000001f09057819 */ /* 0x000fc600000006ff */
[----:B------:R-:W-:Y:S01]  /*47f0*/  VIADD R4, R0, 0x3f0 ;  /* 0x000003f000047836 */ /* 0x000fe20000000000 */
[----:B------:R-:W1:Y:S02]  /*4800*/  SYNCS.PHASECHK.TRANS64.TRYWAIT P0, [R0+URZ+0x3e0], R5 ;  /* 0x0003e005000075a7 */ /* 0x000e6400080011ff */
[----:B-1----:R-:W-:Y:S05]  /*4810*/  @!P0 BRA `(.L_x_92) ;  /* 0x00000050000c8947 */ /* 0x002fea0003800000 */
.L_x_256:
[----:B------:R-:W-:Y:S01]  /*4820*/  ULEA UR5, UR6, UR37, 0x3 ;  /* 0x0000002506057291 */ /* 0x000fe2000f8e18ff */
[----:B------:R-:W-:Y:S02]  /*4830*/  PRMT R4, RZ, 0x654, R4 ;  /* 0x00000654ff047816 */ /* 0x000fe40000000004 */
[----:B-1----:R-:W-:Y:S01]  /*4840*/  SHF.L.U32 R5, R12, 0x1f, RZ ;  /* 0x0000001f0c057819 */ /* 0x002fe200000006ff */
[----:B------:R-:W-:Y:S01]  /*4850*/  UIADD3 UR4, UPT, UPT, UR5, 0x380, URZ ;  /* 0x0000038005047890 */ /* 0x000fe2000fffe0ff */
[----:B------:R1:W-:Y:S05]  /*4860*/  SYNCS.ARRIVE.TRANS64.RED.A1T0 RZ, [R4+URZ], RZ ;  /* 0x000000ff04ff79a7 */ /* 0x0003ea00081004ff */
[----:B------:R-:W-:Y:S01]  /*4870*/  IMAD.U32 R7, RZ, RZ, UR4 ;  /* 0x00000004ff077e24 */ /* 0x000fe2000f8e00ff */
[----:B------:R-:W2:Y:S04]  /*4880*/  SYNCS.PHASECHK.TRANS64.TRYWAIT P0, [UR5+0x390], R5 ;  /* 0x00039005ff0075a7 */ /* 0x000ea80008001105 */
[----:B------:R-:W-:Y:S01]  /*4890*/  PRMT R6, R2, 0x654, R7 ;  /* 0x0000065402067816 */ /* 0x000fe20000000007 */
[----:B-1----:R-:W-:Y:S01]  /*48a0*/  @!P2 IMAD.MOV.U32 R4, RZ, RZ, 0x10 ;  /* 0x00000010ff04a424 */ /* 0x002fe200078e00ff */
[----:B--2---:R-:W-:Y:S06]  /*48b0*/  @!P0 BRA `(.L_x_93) ;  /* 0x0000004c00f88947 */ /* 0x004fec0003800000 */
.L_x_258:
[----:B------:R-:W-:Y:S01]  /*48c0*/  ULEA UR4, UR6, UR37, 0x4 ;  /* 0x0000002506047291 */ /* 0x000fe2000f8e20ff */
[----:B------:R-:W-:Y:S01]  /*48d0*/  SEL R3, R6, R3, !P2 ;  /* 0x0000000306037207 */ /* 0x000fe20005000000 */
[----:B------:R-:W-:Y:S01]  /*48e0*/  UIADD3 UR5, UPT, UPT, UR5, 0x380, URZ ;  /* 0x0000038005057890 */ /* 0x000fe2000fffe0ff */
[----:B-1----:R-:W-:Y:S01]  /*48f0*/  LEA R0, R11, UR37, 0x3 ;  /* 0x000000250b007c11 */ /* 0x002fe2000f8e18ff */
[----:B------:R-:W-:Y:S01]  /*4900*/  UIADD3 UR4, UPT, UPT, UR4, 0x410, URZ ;  /* 0x0000041004047890 */ /* 0x000fe2000fffe0ff */
[----:B------:R-:W-:Y:S01]  /*4910*/  SHF.L.U32 R5, R10, 0x1f, RZ ;  /* 0x0000001f0a057819 */ /* 0x000fe200000006ff */
[----:B------:R1:W-:Y:S01]  /*4920*/  @!P2 SYNCS.ARRIVE.TRANS64.RED RZ, [R3+URZ], R4 ;  /* 0x0000000403ffa9a7 */ /* 0x0003e200080004ff */
[----:B------:R-:W-:Y:S01]  /*4930*/  UIADD3 UR6, UPT, UPT, UR6, 0x1, URZ ;  /* 0x0000000106067890 */ /* 0x000fe2000fffe0ff */
[----:B------:R-:W-:-:S03]  /*4940*/  VIADD R8, R8, 0x1 ;  /* 0x0000000108087836 */ /* 0x000fc60000000000 */
[----:B------:R-:W-:Y:S02]  /*4950*/  UISETP.NE.AND UP0, UPT, UR6, 0x2, UPT ;  /* 0x000000020600788c */ /* 0x000fe4000bf05270 */
[----:B------:R-:W-:Y:S06]  /*4960*/  UGETNEXTWORKID.BROADCAST [UR4], [UR5] ;  /* 0x00000000040073ca */ /* 0x000fec0008000100 */
[----:B------:R-:W-:Y:S01]  /*4970*/  USEL UR4, URZ, 0x1, UP0 ;  /* 0x00000001ff047887 */ /* 0x000fe20008000000 */
[----:B------:R-:W-:Y:S01]  /*4980*/  ISETP.NE.AND P0, PT, R8, 0x2, PT ;  /* 0x000000020800780c */ /* 0x000fe20003f05270 */
[----:B------:R-:W-:Y:S01]  /*4990*/  USEL UR6, UR6, URZ, UP0 ;  /* 0x000000ff06067287 */ /* 0x000fe20008000000 */
[----:B------:R-:W2:Y:S03]  /*49a0*/  SYNCS.PHASECHK.TRANS64.TRYWAIT P1, [R0+URZ+0x380], R5 ;  /* 0x00038005000075a7 */ /* 0x000ea600080211ff */
[----:B------:R-:W-:Y:S01]  /*49b0*/  LOP3.LUT R12, R12, UR4, RZ, 0x3c, !PT ;  /* 0x000000040c0c7c12 */ /* 0x000fe2000f8e3cff */
[----:B-12---:R-:W-:Y:S07]  /*49c0*/  @!P1 BRA `(.L_x_94) ;  /* 0x0000004c00cc9947 */ /* 0x006fee0003800000 */
.L_x_259:
[C---:B------:R-:W-:Y:S01]  /*49d0*/  LEA R4, R11.reuse, UR37, 0x4 ;  /* 0x000000250b047c11 */ /* 0x040fe2000f8e20ff */
[----:B-1----:R-:W-:Y:S01]  /*49e0*/  VIADD R0, R0, 0x390 ;  /* 0x0000039000007836 */ /* 0x002fe20000000000 */
[----:B------:R-:W-:Y:S01]  /*49f0*/  SEL R8, R8, RZ, P0 ;  /* 0x000000ff08087207 */ /* 0x000fe20000000000 */
[----:B------:R-:W-:-:S03]  /*4a00*/  VIADD R11, R11, 0x1 ;  /* 0x000000010b0b7836 */ /* 0x000fc60000000000 */
[----:B------:R-:W1:Y:S01]  /*4a10*/  LDS.128 R4, [R4+0x410] ;  /* 0x0004100004047984 */ /* 0x000e620000000c00 */
[----:B------:R-:W-:Y:S02]  /*4a20*/  PRMT R0, RZ, 0x654, R0 ;  /* 0x00000654ff007816 */ /* 0x000fe40000000000 */
[C---:B------:R-:W-:Y:S01]  /*4a30*/  ISETP.NE.AND P1, PT, R11.reuse, 0x2, PT ;  /* 0x000000020b00780c */ /* 0x040fe20003f25270 */
[----:B------:R-:W-:Y:S01]  /*4a40*/  @!PT LDS RZ, [RZ] ;  /* 0x00000000fffff984 */ /* 0x000fe20000000800 */
[----:B------:R-:W-:Y:S01]  /*4a50*/  @!PT LDS RZ, [RZ] ;  /* 0x00000000fffff984 */ /* 0x000fe20000000800 */
[----:B------:R-:W-:Y:S01]  /*4a60*/  @!PT LDS RZ, [RZ] ;  /* 0x00000000fffff984 */ /* 0x000fe20000000800 */
[----:B------:R-:W-:Y:S01]  /*4a70*/  @!PT LDS RZ, [RZ] ;  /* 0x00000000fffff984 */ /* 0x000fe20000000800 */
[----:B------:R2:W-:Y:S06]  /*4a80*/  MEMBAR.ALL.CTA ;  /* 0x0000000000007992 */ /* 0x0005ec0000008000 */
[----:B--2---:R-:W2:Y:S01]  /*4a90*/  FENCE.VIEW.ASYNC.S ;  /* 0x00000000000073c6 */ /* 0x004ea20000000000 */
[----:B------:R-:W-:Y:S01]  /*4aa0*/  SEL R11, R11, RZ, P1 ;  /* 0x000000ff0b0b7207 */ /* 0x000fe20000800000 */
[----:B--2---:R2:W-:Y:S01]  /*4ab0*/  SYNCS.ARRIVE.TRANS64.RED.A1T0 RZ, [R0+URZ], RZ ;  /* 0x000000ff00ff79a7 */ /* 0x0045e200081004ff */
[----:B-1----:R-:W-:-:S02]  /*4ac0*/  LOP3.LUT P3, RZ, R6, 0x1, RZ, 0xc0, !PT ;  /* 0x0000000106ff7812 */ /* 0x002fc4000786c0ff */
[----:B------:R-:W-:-:S04]  /*4ad0*/  SEL R5, RZ, 0x1, P1 ;  /* 0x00000001ff057807 */ /* 0x000fc80000800000 */
[----:B------:R-:W-:Y:S02]  /*4ae0*/  LOP3.LUT R10, R10, R5, RZ, 0x3c, !PT ;  /* 0x000000050a0a7212 */ /* 0x000fe400078e3cff */
[----:B--2---:R-:W-:-:S04]  /*4af0*/  SEL R0, RZ, 0x1, P0 ;  /* 0x00000001ff007807 */ /* 0x004fc80000000000 */
[----:B------:R-:W-:Y:S01]  /*4b00*/  LOP3.LUT R9, R9, R0, RZ, 0x3c, !PT ;  /* 0x0000000009097212 */ /* 0x000fe200078e3cff */
[----:B------:R-:W-:Y:S06]  /*4b10*/  @P3 BRA `(.L_x_95) ;  /* 0xfffffffc002c3947 */ /* 0x000fec000383ffff */
[----:B------:R-:W-:Y:S01]  /*4b20*/  ULEA UR5, UR6, UR37, 0x3 ;  /* 0x0000002506057291 */ /* 0x000fe2000f8e18ff */
[----:B------:R-:W-:-:S08]  /*4b30*/  SHF.L.U32 R3, R12, 0x1f, RZ ;  /* 0x0000001f0c037819 */ /* 0x000fd000000006ff */
[----:B------:R-:W1:Y:S02]  /*4b40*/  SYNCS.PHASECHK.TRANS64 P0, [UR5+0x390], R3 ;  /* 0x00039003ff0075a7 */ /* 0x000e640008001005 */
[----:B-1----:R-:W-:Y:S05]  /*4b50*/  @P0 BRA `(.L_x_96) ;  /* 0x0000000000080947 */ /* 0x002fea0003800000 */
[----:B------:R-:W1:Y:S02]  /*4b60*/  SYNCS.PHASECHK.TRANS64.TRYWAIT P0, [UR5+0x390], R3 ;  /* 0x00039003ff0075a7 */ /* 0x000e640008001105 */
[----:B-1----:R-:W-:Y:S05]  /*4b70*/  @!P0 BRA `(.L_x_97) ;  /* 0x0000004c00748947 */ /* 0x002fea0003800000 */
.L_x_96:
[----:B------:R-:W-:-:S04]  /*4b80*/  UIADD3 UR4, UPT, UPT, UR6, 0x1, URZ ;  /* 0x0000000106047890 */ /* 0x000fc8000fffe0ff */
[----:B------:R-:W-:-:S04]  /*4b90*/  UISETP.NE.AND UP0, UPT, UR4, 0x2, UPT ;  /* 0x000000020400788c */ /* 0x000fc8000bf05270 */
[----:B------:R-:W-:Y:S02]  /*4ba0*/  USEL UR7, URZ, 0x1, UP0 ;  /* 0x00000001ff077887 */ /* 0x000fe40008000000 */
[----:B------:R-:W-:-:S04]  /*4bb0*/  USEL UR4, UR4, URZ, UP0 ;  /* 0x000000ff04047287 */ /* 0x000fc80008000000 */
[----:B------:R-:W-:Y:S01]  /*4bc0*/  ULEA UR4, UR4, UR37, 0x3 ;  /* 0x0000002504047291 */ /* 0x000fe2000f8e18ff */
[----:B-1----:R-:W-:-:S04]  /*4bd0*/  LOP3.LUT R3, R12, UR7, RZ, 0x3c, !PT ;  /* 0x000000070c037c12 */ /* 0x002fc8000f8e3cff */
[----:B------:R-:W-:-:S04]  /*4be0*/  SHF.L.U32 R0, R3, 0x1f, RZ ;  /* 0x0000001f03007819 */ /* 0x000fc800000006ff */
[----:B------:R-:W1:Y:S02]  /*4bf0*/  SYNCS.PHASECHK.TRANS64 P0, [UR4+0x390], R0 ;  /* 0x00039000ff0075a7 */ /* 0x000e640008001004 */
[----:B-1----:R-:W-:Y:S05]  /*4c00*/  @P0 EXIT ;  /* 0x000000000000094d */ /* 0x002fea0003800000 */
[----:B------:R-:W-:Y:S02]  /*4c10*/  SHF.L.U32 R3, R3, 0x1f, RZ ;  /* 0x0000001f03037819 */ /* 0x000fe400000006ff */
[----:B------:R-:W-:-:S07]  /*4c20*/  MOV R0, UR4 ;  /* 0x0000000400007c02 */ /* 0x000fce0008000f00 */
.L_x_98:
[----:B-1----:R1:W2:Y:S02]  /*4c30*/  SYNCS.PHASECHK.TRANS64.TRYWAIT P0, [R0+URZ+0x390], R3 ;  /* 0x00039003000075a7 */ /* 0x0022a400080011ff */
[----:B--2---:R-:W-:Y:S05]  /*4c40*/  @!P0 NANOSLEEP.SYNCS 0x989680 ;  /* 0x009896800000895d */ /* 0x004fea0003900000 */
[----:B------:R-:W2:Y:S02]  /*4c50*/  @!P0 SYNCS.PHASECHK.TRANS64 P0, [R0+URZ+0x390], R3 ;  /* 0x00039003000085a7 */ /* 0x000ea400080010ff */
[----:B--2---:R-:W-:Y:S05]  /*4c60*/  @P0 EXIT ;  /* 0x000000000000094d */ /* 0x004fea0003800000 */
[----:B------:R-:W-:Y:S05]  /*4c70*/  BRA `(.L_x_98) ;  /* 0xfffffffc00ec7947 */ /* 0x000fea000383ffff */
.L_x_91:
[----:B------:R-:W-:-:S09]  /*4c80*/  UISETP.NE.AND UP1, UPT, UR8, URZ, UPT ;  /* 0x000000ff0800728c */ /* 0x000fd2000bf25270 */
[----:B------:R-:W-:Y:S05]  /*4c90*/  BRA.U UP1, `(.L_x_99) ;  /* 0x0000000d01787547 */ /* 0x000fea000b800000 */
[----:B------:R-:W-:Y:S01]  /*4ca0*/  UMOV UR4, 0x40 ;  /* 0x0000004000047882 */ /* 0x000fe20000000000 */
[----:B------:R-:W-:Y:S01]  /*4cb0*/  NOP ;  /* 0x0000000000007918 */ /* 0x000fe20000000000 */
[----:B------:R-:W-:Y:S01]  /*4cc0*/  ULEA UR4, UR37, UR4, 0x18 ;  /* 0x0000000425047291 */ /* 0x000fe2000f8ec0ff */
[----:B------:R-:W-:Y:S02]  /*4cd0*/  UMOV UR5, 0x400 ;  /* 0x0000040000057882 */ /* 0x000fe40000000000 */
[----:B------:R-:W-:-:S06]  /*4ce0*/  ULEA UR37, UR37, UR5, 0x18 ;  /* 0x0000000525257291 */ /* 0x000fcc000f8ec0ff */
[----:B------:R-:W1:Y:S02]  /*4cf0*/  LDS.U8 R0, [UR4+0x1c] ;  /* 0x00001c04ff007984 */ /* 0x000e640008000000 */
[----:B-1----:R-:W-:-:S13]  /*4d00*/  ISETP.NE.AND P0, PT, R0, RZ, PT ;  /* 0x000000ff0000720c */ /* 0x002fda0003f05270 */
[----:B------:R-:W-:Y:S05]  /*4d10*/  @P0 BRA `(.L_x_100) ;  /* 0x0000000000580947 */ /* 0x000fea0003800000 */
[----:B------:R-:W-:-:S13]  /*4d20*/  ELECT P0, URZ, PT ;  /* 0x0000000000ff782f */ /* 0x000fda0003800000 */
[----:B------:R-:W-:Y:S05]  /*4d30*/  @!P0 BRA `(.L_x_101) ;  /* 0x0000000000608947 */ /* 0x000fea0003800000 */
[----:B------:R-:W-:Y:S01]  /*4d40*/  UMOV UR5, 0x10 ;  /* 0x0000001000057882 */ /* 0x000fe20000000000 */
[----:B------:R-:W-:Y:S01]  /*4d50*/  HFMA2 R0, -RZ, RZ, 0, 5.9604644775390625e-08 ;  /* 0x00000001ff007431 */ /* 0x000fe200000001ff */
[----:B------:R-:W-:-:S03]  /*4d60*/  MOV R2, 0xffff ;  /* 0x0000ffff00027802 */ /* 0x000fc60000000f00 */
[----:B------:R-:W-:Y:S04]  /*4d70*/  DEPBAR.LE SB1, 0x36 ;  /* 0x00009d800000791a */ /* 0x000fe80000000000 */
[----:B------:R-:W1:Y:S02]  /*4d80*/  UTCATOMSWS.FIND_AND_SET.ALIGN UP0, UR5, UR5 ;  /* 0x00000005000575e3 */ /* 0x000e640008000800 */
[----:B-1----:R-:W-:Y:S01]  /*4d90*/  MOV R3, UR5 ;  /* 0x0000000500037c02 */ /* 0x002fe20008000f00 */
[----:B------:R-:W-:Y:S06]  /*4da0*/  BRA.U UP0, `(.L_x_102) ;  /* 0x0000000100187547 */ /* 0x000fec000b800000 */
.L_x_103:
[----:B------:R-:W-:Y:S05]  /*4db0*/  NANOSLEEP 0x64 ;  /* 0x000000640000795d */ /* 0x000fea0003800000 */
[----:B------:R-:W-:-:S05]  /*4dc0*/  UMOV UR5, 0x10 ;  /* 0x0000001000057882 */ /* 0x000fca0000000000 */
[----:B------:R-:W-:Y:S04]  /*4dd0*/  DEPBAR.LE SB1, 0x36 ;  /* 0x00009d800000791a */ /* 0x000fe80000000000 */
[----:B------:R-:W1:Y:S02]  /*4de0*/  UTCATOMSWS.FIND_AND_SET.ALIGN UP0, UR5, UR5 ;  /* 0x00000005000575e3 */ /* 0x000e640008000800 */
[----:B-1----:R-:W-:Y:S01]  /*4df0*/  MOV R3, UR5 ;  /* 0x0000000500037c02 */ /* 0x002fe20008000f00 */
[----:B------:R-:W-:Y:S05]  /*4e00*/  BRA.U !UP0, `(.L_x_103) ;  /* 0xfffffffd08e87547 */ /* 0x000fea000b83ffff */
.L_x_102:
[-C--:B------:R-:W-:Y:S02]  /*4e10*/  SHF.L.U32 R2, R2, R3.reuse, RZ ;  /* 0x0000000302027219 */ /* 0x080fe400000006ff */
[----:B------:R-:W-:Y:S01]  /*4e20*/  SHF.L.U32 R0, R0, R3, RZ ;  /* 0x0000000300007219 */ /* 0x000fe200000006ff */
[----:B------:R-:W-:Y:S02]  /*4e30*/  IMAD.SHL.U32 R3, R3, 0x20, RZ ;  /* 0x0000002003037824 */ /* 0x000fe400078e00ff */
[----:B------:R1:W-:Y:S04]  /*4e40*/  ATOMS.OR RZ, [UR4+0x14], R2 ;  /* 0x00001402ffff798c */ /* 0x0003e8000b000004 */
[----:B------:R1:W-:Y:S04]  /*4e50*/  ATOMS.OR RZ, [UR4+0x18], R0 ;  /* 0x00001800ffff798c */ /* 0x0003e8000b000004 */
[----:B------:R1:W-:Y:S01]  /*4e60*/  STS [UR37+0x430], R3 ;  /* 0x00043003ff007988 */ /* 0x0003e20008000825 */
[----:B------:R-:W-:Y:S05]  /*4e70*/  BRA `(.L_x_101) ;  /* 0x0000000000107947 */ /* 0x000fea0003800000 */
.L_x_100:
[----:B------:R-:W-:Y:S02]  /*4e80*/  MOV R0, 0xffffffff ;  /* 0xffffffff00007802 */ /* 0x000fe40000000f00 */
[----:B------:R-:W-:-:S03]  /*4e90*/  MOV R2, 0x4ec0 ;  /* 0x00004ec000027802 */ /* 0x000fc60000000f00 */
[----:B------:R1:W-:Y:S04]  /*4ea0*/  STS [UR37+0x430], R0 ;  /* 0x00043000ff007988 */ /* 0x0003e80008000825 */
[----:B-1-3-5:R-:W-:Y:S05]  /*4eb0*/  CALL.REL.NOINC `($__internal_1_$__cuda_sm10x_tcgen05_guardrail_trap_phase_invalid_during_alloc) ;  /* 0x0000004c00f07944 */ /* 0x02afea0003c00000 */
.L_x_101:
[----:B------:R-:W-:Y:S05]  /*4ec0*/  WARPSYNC.ALL ;  /* 0x0000000000007948 */ /* 0x000fea0003800000 */
[----:B------:R-:W2:Y:S01]  /*4ed0*/  S2UR UR6, SR_CgaCtaId ;  /* 0x00000000000679c3 */ /* 0x000ea20000008800 */
[----:B------:R-:W-:Y:S01]  /*4ee0*/  UMOV UR4, 0x400 ;  /* 0x0000040000047882 */ /* 0x000fe20000000000 */
[----:B------:R-:W-:-:S06]  /*4ef0*/  NOP ;  /* 0x0000000000007918 */ /* 0x000fcc0000000000 */
[----:B------:R-:W-:Y:S06]  /*4f00*/  BAR.ARV 0x6, 0xa0 ;  /* 0x0182800000007b1d */ /* 0x000fec0000002000 */
[----:B------:R-:W4:Y:S01]  /*4f10*/  LDCU UR7, c[0x0][0x38c] ;  /* 0x00007180ff0777ac */ /* 0x000f220008000800 */
[----:B------:R-:W-:Y:S01]  /*4f20*/  IMAD.MOV.U32 R11, RZ, RZ, 0x1 ;  /* 0x00000001ff0b7424 */ /* 0x000fe200078e00ff */
[----:B------:R-:W-:Y:S01]  /*4f30*/  CS2R R8, SRZ ;  /* 0x0000000000087805 */ /* 0x000fe2000001ff00 */
[----:B------:R-:W-:Y:S01]  /*4f40*/  IMAD.MOV.U32 R10, RZ, RZ, RZ ;  /* 0x000000ffff0a7224 */ /* 0x000fe200078e00ff */
[----:B------:R-:W-:Y:S01]  /*4f50*/  UMOV UR17, URZ ;  /* 0x000000ff00117c82 */ /* 0x000fe20008000000 */
[----:B------:R-:W-:Y:S01]  /*4f60*/  UMOV UR16, URZ ;  /* 0x000000ff00107c82 */ /* 0x000fe20008000000 */
[----:B------:R-:W-:Y:S01]  /*4f70*/  UMOV UR20, 0x0 ;  /* 0x0000000000147882 */ /* 0x000fe20000000000 */
[----:B------:R-:W-:Y:S01]  /*4f80*/  UMOV UR21, 0x41104a0 ;  /* 0x041104a000157882 */ /* 0x000fe20000000000 */
[----:B--2---:R-:W-:Y:S01]  /*4f90*/  ULEA UR6, UR6, UR4, 0x18 ;  /* 0x0000000406067291 */ /* 0x004fe2000f8ec0ff */
[----:B------:R-:W2:Y:S03]  /*4fa0*/  LDCU UR4, c[0x0][0x38c] ;  /* 0x00007180ff0477ac */ /* 0x000ea60008000800 */
[----:B------:R-:W-:-:S02]  /*4fb0*/  UIADD3 UR11, UPT, UPT, UR6, 0x2800, URZ ;  /* 0x00002800060b7890 */ /* 0x000fc4000fffe0ff */
[----:B----4-:R-:W-:-:S03]  /*4fc0*/  UIADD3 UR7, UPT, UPT, UR7, 0x1f, URZ ;  /* 0x0000001f07077890 */ /* 0x010fc6000fffe0ff */
[----:B-1----:R-:W1:Y:S01]  /*4fd0*/  LDS R0, [UR6+0x430] ;  /* 0x00043006ff007984 */ /* 0x002e620008000800 */
[----:B------:R-:W-:Y:S02]  /*4fe0*/  UIADD3 UR18, UPT, UPT, UR6, 0x1d800, URZ ;  /* 0x0001d80006127890 */ /* 0x000fe4000fffe0ff */
[----:B------:R-:W-:Y:S02]  /*4ff0*/  USHF.R.S32.HI UR5, URZ, 0x1f, UR7 ;  /* 0x0000001fff057899 */ /* 0x000fe40008011407 */
[----:B------:R-:W-:Y:S02]  /*5000*/  USHF.R.U32.HI UR11, URZ, 0x4, UR11 ;  /* 0x00000004ff0b7899 */ /* 0x000fe4000801160b */
[----:B------:R-:W-:Y:S02]  /*5010*/  ULEA.HI UR5, UR5, UR7, URZ, 0x5 ;  /* 0x0000000705057291 */ /* 0x000fe4000f8f28ff */
[----:B------:R-:W-:Y:S02]  /*5020*/  USHF.R.U32.HI UR18, URZ, 0x4, UR18 ;  /* 0x00000004ff127899 */ /* 0x000fe40008011612 */
[----:B------:R-:W-:-:S02]  /*5030*/  USHF.R.S32.HI UR5, URZ, 0x5, UR5 ;  /* 0x00000005ff057899 */ /* 0x000fc40008011405 */
[----:B------:R-:W-:Y:S02]  /*5040*/  ULOP3.LUT UR11, UR11, 0x3fff, URZ, 0xc0, !UPT ;  /* 0x00003fff0b0b7892 */ /* 0x000fe4000f8ec0ff */
[----:B------:R-:W-:Y:S02]  /*5050*/  UISETP.LT.AND UP0, UPT, UR5, 0x1, UPT ;  /* 0x000000010500788c */ /* 0x000fe4000bf01270 */
[----:B------:R-:W-:Y:S02]  /*5060*/  ULOP3.LUT UR18, UR18, 0x3fff, URZ, 0xc0, !UPT ;  /* 0x00003fff12127892 */ /* 0x000fe4000f8ec0ff */
[----:B------:R-:W-:Y:S02]  /*5070*/  USEL UR10, UR5, 0x1, !UP0 ;  /* 0x00000001050a7887 */ /* 0x000fe4000c000000 */
[----:B------:R-:W-:Y:S02]  /*5080*/  ULOP3.LUT UR11, UR11, 0x10000, URZ, 0xfc, !UPT ;  /* 0x000100000b0b7892 */ /* 0x000fe4000f8efcff */
[----:B------:R-:W-:-:S02]  /*5090*/  UIADD3 UR10, UPT, UPT, -UR10, URZ, URZ ;  /* 0x000000ff0a0a7290 */ /* 0x000fc4000fffe1ff */
[----:B--2---:R-:W-:Y:S01]  /*50a0*/  UISETP.GE.AND UP3, UPT, UR4, 0x1, UPT ;  /* 0x000000010400788c */ /* 0x004fe2000bf66270 */
[----:B-1----:R-:W-:-:S15]  /*50b0*/  R2UR UR19, R0 ;  /* 0x00000000001372ca */ /* 0x002fde00000e0000 */
.L_x_110:
[----:B------:R-:W-:Y:S02]  /*50c0*/  LEA R0, R10, UR6, 0x3 ;  /* 0x000000060a007c11 */ /* 0x000fe4000f8e18ff */
[----:B------:R-:W-:Y:S02]  /*50d0*/  SHF.L.U32 R5, R9, 0x1f, RZ ;  /* 0x0000001f09057819 */ /* 0x000fe400000006ff */
[----:B------:R-:W-:Y:S01]  /*50e0*/  PLOP3.LUT P0, PT, PT, PT, UP3, 0x80, 0x8 ;  /* 0x000000000008781c */ /* 0x000fe20003f0f038 */
[----:B------:R-:W-:Y:S01]  /*50f0*/  VIADD R3, R0, 0x390 ;  /* 0x0000039000037836 */ /* 0x000fe20000000000 */
[----:B-1----:R-:W1:Y:S02]  /*5100*/  SYNCS.PHASECHK.TRANS64.TRYWAIT P1, [R0+URZ+0x380], R5 ;  /* 0x00038005000075a7 */ /* 0x002e6400080211ff */
[----:B-1--4-:R-:W-:Y:S09]  /*5110*/  @!P1 BRA `(.L_x_104) ;  /* 0x0000004800249947 */ /* 0x012ff20003800000 */
.L_x_261:
[----:B------:R-:W-:Y:S01]  /*5120*/  LEA R4, R10, UR6, 0x4 ;  /* 0x000000060a047c11 */ /* 0x000fe2000f8e20ff */
[----:B------:R-:W-:Y:S01]  /*5130*/  @UP3 ULEA UR4, UR16, UR6, 0x3 ;  /* 0x0000000610043291 */ /* 0x000fe2000f8e18ff */
[----:B------:R-:W-:Y:S01]  /*5140*/  PLOP3.LUT P2, PT, PT, PT, PT, 0x80, 0x8 ;  /* 0x000000000008781c */ /* 0x000fe20003f4f070 */
[----:B------:R-:W-:Y:S01]  /*5150*/  ULEA UR9, UR17, UR6, 0x3 ;  /* 0x0000000611097291 */ /* 0x000fe2000f8e18ff */
[----:B------:R-:W-:Y:S02]  /*5160*/  PRMT R3, RZ, 0x654, R3 ;  /* 0x00000654ff037816 */ /* 0x000fe40000000003 */
[----:B-1----:R-:W1:Y:S01]  /*5170*/  LDS.128 R4, [R4+0x410] ;  /* 0x0004100004047984 */ /* 0x002e620000000c00 */
[----:B------:R-:W-:Y:S02]  /*5180*/  @P0 SHF.L.U32 R2, R8, 0x1f, RZ ;  /* 0x0000001f08020819 */ /* 0x000fe400000006ff */
[----:B------:R-:W-:Y:S01]  /*5190*/  SHF.L.U32 R0, R11, 0x1f, RZ ;  /* 0x0000001f0b007819 */ /* 0x000fe200000006ff */
[----:B------:R-:W-:Y:S01]  /*51a0*/  @!PT LDS RZ, [RZ] ;  /* 0x00000000fffff984 */ /* 0x000fe20000000800 */
[----:B------:R-:W-:Y:S01]  /*51b0*/  @!PT LDS RZ, [RZ] ;  /* 0x00000000fffff984 */ /* 0x000fe20000000800 */
[----:B------:R-:W-:Y:S01]  /*51c0*/  @!PT LDS RZ, [RZ] ;  /* 0x00000000fffff984 */ /* 0x000fe20000000800 */
[----:B------:R-:W-:Y:S01]  /*51d0*/  @!PT LDS RZ, [RZ] ;  /* 0x00000000fffff984 */ /* 0x000fe20000000800 */
[----:B------:R2:W-:Y:S06]  /*51e0*/  MEMBAR.ALL.CTA ;  /* 0x0000000000007992 */ /* 0x0005ec0000008000 */
[----:B--2---:R-:W2:Y:S02]  /*51f0*/  FENCE.VIEW.ASYNC.S ;  /* 0x00000000000073c6 */ /* 0x004ea40000000000 */
[----:B--2---:R2:W-:Y:S01]  /*5200*/  SYNCS.ARRIVE.TRANS64.RED.A1T0 RZ, [R3+URZ], RZ ;  /* 0x000000ff03ff79a7 */ /* 0x0045e200081004ff */
[----:B------:R2:W4:Y:S01]  /*5210*/  @P0 SYNCS.PHASECHK.TRANS64.TRYWAIT P2, [UR4], R2 ;  /* 0x00000002ff0005a7 */ /* 0x0005220008041104 */
[----:B-1----:R-:W-:Y:S01]  /*5220*/  LOP3.LUT P1, RZ, R6, 0x1, RZ, 0xc0, !PT ;  /* 0x0000000106ff7812 */ /* 0x002fe2000782c0ff */
[----:B------:R-:W1:Y:S02]  /*5230*/  SYNCS.PHASECHK.TRANS64.TRYWAIT P0, [UR9+0x3c0], R0 ;  /* 0x0003c000ff0075a7 */ /* 0x000e640008001109 */
[----:B-12-4-:R-:W-:Y:S10]  /*5240*/  @!P0 BRA `(.L_x_105) ;  /* 0x0000004400ec8947 */ /* 0x016ff40003800000 */
.L_x_263:
[----:B------:R-:W-:Y:S01]  /*5250*/  IADD3 R10, PT, PT, R10, 0x1, RZ ;  /* 0x000000010a0a7810 */ /* 0x000fe20007ffe0ff */
[----:B------:R-:W-:Y:S06]  /*5260*/  BRA.U !UP3, `(.L_x_106) ;  /* 0x000000010ba47547 */ /* 0x000fec000b800000 */
[----:B------:R-:W-:Y:S02]  /*5270*/  ULEA.HI UR8, UR17, UR17, URZ, 0x1 ;  /* 0x0000001111087291 */ /* 0x000fe4000f8f08ff */
[----:B------:R-:W-:Y:S02]  /*5280*/  UPLOP3.LUT UP4, UPT, UPT, UPT, UPT, 0x40, 0x4 ;  /* 0x000000000004789c */ /* 0x000fe40003f8e870 */
[----:B------:R-:W-:Y:S02]  /*5290*/  USHF.L.U32 UR4, UR8, 0x5, URZ ;  /* 0x0000000508047899 */ /* 0x000fe400080006ff */
[----:B------:R-:W-:Y:S02]  /*52a0*/  ULOP3.LUT UR8, UR8, 0xffe, URZ, 0xc0, !UPT ;  /* 0x00000ffe08087892 */ /* 0x000fe4000f8ec0ff */
[----:B------:R-:W-:Y:S02]  /*52b0*/  ULOP3.LUT UR4, UR4, 0xffffffc0, URZ, 0xc0, !UPT ;  /* 0xffffffc004047892 */ /* 0x000fe4000f8ec0ff */
[----:B------:R-:W-:-:S02]  /*52c0*/  UIADD3 UR8, UPT, UPT, -UR8, UR17, URZ ;  /* 0x0000001108087290 */ /* 0x000fc4000fffe1ff */
[----:B------:R-:W-:Y:S01]  /*52d0*/  UIADD3 UR4, UPT, UPT, UR19, UR4, URZ ;  /* 0x0000000413047290 */ /* 0x000fe2000fffe0ff */
[----:B------:R-:W-:Y:S01]  /*52e0*/  UMOV UR15, UR10 ;  /* 0x0000000a000f7c82 */ /* 0x000fe20008000000 */
[----:B------:R-:W-:Y:S02]  /*52f0*/  UMOV UR14, UR5 ;  /* 0x00000005000e7c82 */ /* 0x000fe40008000000 */
[----:B------:R-:W-:Y:S01]  /*5300*/  ULEA UR8, UR8, UR4, 0x14 ;  /* 0x0000000408087291 */ /* 0x000fe2000f8ea0ff */
[----:B------:R-:W-:-:S11]  /*5310*/  UMOV UR13, UR16 ;  /* 0x00000010000d7c82 */ /* 0x000fd60008000000 */
.L_x_109:
[----:B------:R-:W-:Y:S02]  /*5320*/  UIADD3 UR15, UPT, UPT, UR15, 0x1, URZ ;  /* 0x000000010f0f7890 */ /* 0x000fe4000fffe0ff */
[----:B--2---:R-:W-:Y:S02]  /*5330*/  ULEA UR7, UR13, UR6, 0x3 ;  /* 0x000000060d077291 */ /* 0x004fe4000f8e18ff */
[----:B------:R-:W-:Y:S01]  /*5340*/  UISETP.NE.AND UP0, UPT, UR15, URZ, UPT ;  /* 0x000000ff0f00728c */ /* 0x000fe2000bf05270 */
[----:B----4-:R-:W-:Y:S10]  /*5350*/  @P2 BRA `(.L_x_107) ;  /* 0x00000000000c2947 */ /* 0x010ff40003800000 */
[----:B-1----:R-:W-:Y:S04]  /*5360*/  SHF.L.U32 R3, R8, 0x1f, RZ ;  /* 0x0000001f08037819 */ /* 0x002fe800000006ff */
[----:B------:R-:W1:Y:S02]  /*5370*/  SYNCS.PHASECHK.TRANS64.TRYWAIT P0, [UR7], R3 ;  /* 0x00000003ff0075a7 */ /* 0x000e640008001107 */
[----:B-1----:R-:W-:Y:S05]  /*5380*/  @!P0 BRA `(.L_x_108) ;  /* 0x0000004400b48947 */ /* 0x002fea0003800000 */
.L_x_107:
[----:B------:R-:W-:Y:S01]  /*5390*/  UISETP.NE.AND UP1, UPT, UR14, 0x1, UPT ;  /* 0x000000010e00788c */ /* 0x000fe2000bf25270 */
[----:B------:R-:W-:Y:S01]  /*53a0*/  PLOP3.LUT P2, PT, PT, PT, PT, 0x80, 0x8 ;  /* 0x000000000008781c */ /* 0x000fe20003f4f070 */
[----:B------:R-:W-:Y:S02]  /*53b0*/  UIADD3 UR16, UPT, UPT, UR13, 0x1, URZ ;  /* 0x000000010d107890 */ /* 0x000fe4000fffe0ff */
[----:B------:R-:W-:Y:S02]  /*53c0*/  UIADD3 UR7, UPT, UPT, UR7, 0x1b0, URZ ;  /* 0x000001b007077890 */ /* 0x000fe4000fffe0ff */
[----:B------:R-:W-:Y:S01]  /*53d0*/  UISETP.NE.AND UP2, UPT, UR16, 0x36, UPT ;  /* 0x000000361000788c */ /* 0x000fe2000bf45270 */
[----:B------:R-:W-:Y:S01]  /*53e0*/  PLOP3.LUT P0, PT, PT, PT, UP1, 0x80, 0x8 ;  /* 0x000000000008781c */ /* 0x000fe20003f0f018 */
[----:B------:R-:W-:Y:S02]  /*53f0*/  UIADD3 UR14, UPT, UPT, UR14, -0x1, URZ ;  /* 0xffffffff0e0e7890 */ /* 0x000fe4000fffe0ff */
[----:B------:R-:W-:Y:S02]  /*5400*/  USEL UR12, URZ, 0x1, UP2 ;  /* 0x00000001ff0c7887 */ /* 0x000fe40009000000 */
[----:B------:R-:W-:Y:S01]  /*5410*/  USEL UR16, UR16, URZ, UP2 ;  /* 0x000000ff10107287 */ /* 0x000fe20009000000 */
[----:B------:R-:W-:Y:S01]  /*5420*/  UMOV UR23, 0x80004020 ;  /* 0x8000402000177882 */ /* 0x000fe20000000000 */
[----:B------:R-:W-:Y:S02]  /*5430*/  UMOV UR25, 0xc0004010 ;  /* 0xc000401000197882 */ /* 0x000fe40000000000 */
[----:B------:R-:W-:Y:S01]  /*5440*/  @UP1 ULEA UR4, UR16, UR6, 0x3 ;  /* 0x0000000610041291 */ /* 0x000fe2000f8e18ff */
[----:B------:R-:W-:Y:S04]  /*5450*/  LOP3.LUT R8, R8, UR12, RZ, 0x3c, !PT ;  /* 0x0000000c08087c12 */ /* 0x000fe8000f8e3cff */
[----:B-1----:R-:W-:Y:S04]  /*5460*/  @P0 SHF.L.U32 R0, R8, 0x1f, RZ ;  /* 0x0000001f08000819 */ /* 0x002fe800000006ff */
[----:B------:R2:W4:Y:S01]  /*5470*/  @P0 SYNCS.PHASECHK.TRANS64.TRYWAIT P2, [UR4], R0 ;  /* 0x00000000ff0005a7 */ /* 0x0005220008041104 */
[----:B------:R-:W-:Y:S03]  /*5480*/  USHF.L.U32 UR4, UR13, 0x7, URZ ;  /* 0x000000070d047899 */ /* 0x000fe600080006ff */
[----:B------:R-:W-:Y:S01]  /*5490*/  UMOV UR13, UR16 ;  /* 0x00000010000d7c82 */ /* 0x000fe20008000000 */
[----:B------:R-:W-:Y:S02]  /*54a0*/  UIADD3 UR22, UPT, UPT, UR18, UR4, URZ ;  /* 0x0000000412167290 */ /* 0x000fe4000fffe0ff */
[----:B------:R-:W-:Y:S09]  /*54b0*/  UIADD3 UR24, UPT, UPT, UR4, UR11, URZ ;  /* 0x0000000b04187290 */ /* 0x000ff2000fffe0ff */
[----:B------:R2:W-:Y:S01]  /*54c0*/  UTCIMMA gdesc[UR24], gdesc[UR22], tmem[UR8], tmem[UR20], idesc[UR21], UP4 ;  /* 0x00ff1416180075ea */ /* 0x0005e2000a000108 */
[----:B------:R-:W-:Y:S01]  /*54d0*/  UPLOP3.LUT UP4, UPT, UPT, UPT, UPT, 0x80, 0x8 ;  /* 0x000000000008789c */ /* 0x000fe20003f8f070 */
[----:B------:R2:W-:Y:S01]  /*54e0*/  UTCBAR [UR7], URZ ;  /* 0x000000ff070073e9 */ /* 0x0005e200080000ff */
[----:B------:R-:W-:Y:S09]  /*54f0*/  BRA.U UP0, `(.L_x_109) ;  /* 0xfffffffd00887547 */ /* 0x000ff2000b83ffff */
.L_x_106:
[----:B------:R-:W-:Y:S01]  /*5500*/  UIADD3 UR17, UPT, UPT, UR17, 0x1, URZ ;  /* 0x0000000111117890 */ /* 0x000fe2000fffe0ff */
[C---:B------:R-:W-:Y:S01]  /*5510*/  ISETP.NE.AND P0, PT, R10.reuse, 0x2, PT ;  /* 0x000000020a00780c */ /* 0x040fe20003f05270 */
[----:B------:R-:W-:Y:S02]  /*5520*/  UIADD3 UR9, UPT, UPT, UR9, 0x3a0, URZ ;  /* 0x000003a009097890 */ /* 0x000fe4000fffe0ff */
[----:B------:R-:W-:Y:S01]  /*5530*/  UISETP.NE.AND UP0, UPT, UR17, 0x4, UPT ;  /* 0x000000041100788c */ /* 0x000fe2000bf05270 */
[----:B-12---:R-:W-:Y:S02]  /*5540*/  SEL R0, RZ, 0x1, P0 ;  /* 0x00000001ff007807 */ /* 0x006fe40000000000 */
[----:B------:R-:W-:Y:S01]  /*5550*/  SEL R10, R10, RZ, P0 ;  /* 0x000000ff0a0a7207 */ /* 0x000fe20000000000 */
[----:B------:R-:W-:Y:S01]  /*5560*/  USEL UR4, URZ, 0x1, UP0 ;  /* 0x00000001ff047887 */ /* 0x000fe20008000000 */
[----:B------:R-:W-:Y:S01]  /*5570*/  LOP3.LUT R9, R9, R0, RZ, 0x3c, !PT ;  /* 0x0000000009097212 */ /* 0x000fe200078e3cff */
[----:B------:R-:W-:Y:S01]  /*5580*/  USEL UR17, UR17, URZ, UP0 ;  /* 0x000000ff11117287 */ /* 0x000fe20008000000 */
[----:B------:R1:W-:Y:S03]  /*5590*/  UTCBAR [UR9], URZ ;  /* 0x000000ff090073e9 */ /* 0x0003e600080000ff */
[----:B------:R-:W-:Y:S01]  /*55a0*/  LOP3.LUT R11, R11, UR4, RZ, 0x3c, !PT ;  /* 0x000000040b0b7c12 */ /* 0x000fe2000f8e3cff */
[----:B------:R-:W-:Y:S07]  /*55b0*/  @P1 BRA `(.L_x_110) ;  /* 0xfffffff800c01947 */ /* 0x000fee000383ffff */
[----:B------:R-:W2:Y:S01]  /*55c0*/  S2UR UR4, SR_CgaCtaId ;  /* 0x00000000000479c3 */ /* 0x000ea20000008800 */
[----:B------:R-:W-:Y:S01]  /*55d0*/  ELECT P0, URZ, PT ;  /* 0x0000000000ff782f */ /* 0x000fe20003800000 */
[----:B------:R-:W-:Y:S01]  /*55e0*/  IMAD.MOV.U32 R0, RZ, RZ, 0x1 ;  /* 0x00000001ff007424 */ /* 0x000fe200078e00ff */
[----:B------:R-:W-:Y:S01]  /*55f0*/  UIADD3 UR6, UPT, UPT, UR6, 0x3c0, URZ ;  /* 0x000003c006067890 */ /* 0x000fe2000fffe0ff */
[----:B------:R-:W-:Y:S01]  /*5600*/  SHF.L.U32 R3, R11, 0x1f, RZ ;  /* 0x0000001f0b037819 */ /* 0x000fe200000006ff */
[----:B------:R-:W-:-:S03]  /*5610*/  UMOV UR5, 0x40 ;  /* 0x0000004000057882 */ /* 0x000fc60000000000 */
[----:B------:R-:W-:Y:S01]  /*5620*/  UVIRTCOUNT.DEALLOC.SMPOOL 0x80 ;  /* 0x000000800000784c */ /* 0x000fe20000000000 */
[----:B--2---:R-:W-:Y:S02]  /*5630*/  ULEA UR4, UR4, UR5, 0x18 ;  /* 0x0000000504047291 */ /* 0x004fe4000f8ec0ff */
[----:B------:R-:W-:-:S07]  /*5640*/  ULEA UR5, UR17, UR6, 0x3 ;  /* 0x0000000611057291 */ /* 0x000fce000f8e18ff */
[----:B------:R2:W-:Y:S02]  /*5650*/  @P0 STS.U8 [UR4+0x1c], R0 ;  /* 0x00001c00ff000988 */ /* 0x0005e40008000004 */
[----:B------:R-:W3:Y:S02]  /*5660*/  SYNCS.PHASECHK.TRANS64.TRYWAIT P0, [UR5], R3 ;  /* 0x00000003ff0075a7 */ /* 0x000ee40008001105 */
[----:B--23--:R-:W-:Y:S05]  /*5670*/  @!P0 BRA `(.L_x_111) ;  /* 0x0000004400108947 */ /* 0x00cfea0003800000 */
.L_x_266:
[----:B------:R-:W-:-:S04]  /*5680*/  UIADD3 UR7, UPT, UPT, UR17, 0x1, URZ ;  /* 0x0000000111077890 */ /* 0x000fc8000fffe0ff */
[----:B------:R-:W-:-:S04]  /*5690*/  UISETP.NE.AND UP0, UPT, UR7, 0x4, UPT ;  /* 0x000000040700788c */ /* 0x000fc8000bf05270 */
[----:B------:R-:W-:Y:S02]  /*56a0*/  USEL UR8, URZ, 0x1, UP0 ;  /* 0x00000001ff087887 */ /* 0x000fe40008000000 */
[----:B------:R-:W-:-:S04]  /*56b0*/  USEL UR7, UR7, URZ, UP0 ;  /* 0x000000ff07077287 */ /* 0x000fc80008000000 */
[----:B------:R-:W-:Y:S01]  /*56c0*/  ULEA UR5, UR7, UR6, 0x3 ;  /* 0x0000000607057291 */ /* 0x000fe2000f8e18ff */
[----:B------:R-:W-:-:S04]  /*56d0*/  LOP3.LUT R2, R11, UR8, RZ, 0x3c, !PT ;  /* 0x000000080b027c12 */ /* 0x000fc8000f8e3cff */
[----:B--2---:R-:W-:-:S04]  /*56e0*/  SHF.L.U32 R3, R2, 0x1f, RZ ;  /* 0x0000001f02037819 */ /* 0x004fc800000006ff */
[----:B------:R-:W2:Y:S02]  /*56f0*/  SYNCS.PHASECHK.TRANS64.TRYWAIT P0, [UR5], R3 ;  /* 0x00000003ff0075a7 */ /* 0x000ea40008001105 */
[----:B--2---:R-:W-:Y:S05]  /*5700*/  @!P0 BRA `(.L_x_112) ;  /* 0x0000004400048947 */ /* 0x004fea0003800000 */
.L_x_268:
        /* <DEDUP_REMOVED lines=9> */
.L_x_270:
[----:B------:R-:W-:-:S04]  /*57a0*/  UIADD3 UR7, UPT, UPT, UR7, 0x1, URZ ;  /* 0x0000000107077890 */ /* 0x000fc8000fffe0ff */
[----:B------:R-:W-:-:S04]  /*57b0*/  UISETP.NE.AND UP0, UPT, UR7, 0x4, UPT ;  /* 0x000000040700788c */ /* 0x000fc8000bf05270 */
[----:B------:R-:W-:Y:S02]  /*57c0*/  USEL UR5, URZ, 0x1, UP0 ;  /* 0x00000001ff057887 */ /* 0x000fe40008000000 */
[----:B------:R-:W-:-:S04]  /*57d0*/  USEL UR7, UR7, URZ, UP0 ;  /* 0x000000ff07077287 */ /* 0x000fc80008000000 */
[----:B------:R-:W-:Y:S01]  /*57e0*/  ULEA UR7, UR7, UR6, 0x3 ;  /* 0x0000000607077291 */ /* 0x000fe2000f8e18ff */
[----:B--2---:R-:W-:-:S04]  /*57f0*/  LOP3.LUT R3, R2, UR5, RZ, 0x3c, !PT ;  /* 0x0000000502037c12 */ /* 0x004fc8000f8e3cff */
[----:B------:R-:W-:-:S04]  /*5800*/  SHF.L.U32 R3, R3, 0x1f, RZ ;  /* 0x0000001f03037819 */ /* 0x000fc800000006ff */
[----:B------:R-:W2:Y:S02]  /*5810*/  SYNCS.PHASECHK.TRANS64.TRYWAIT P0, [UR7], R3 ;  /* 0x00000003ff0075a7 */ /* 0x000ea40008001107 */
[----:B--2---:R-:W-:Y:S05]  /*5820*/  @!P0 BRA `(.L_x_114) ;  /* 0x0000004000ec8947 */ /* 0x004fea0003800000 */
.L_x_272:
[----:B------:R-:W-:Y:S01]  /*5830*/  NOP ;  /* 0x0000000000007918 */ /* 0x000fe20000000000 */
[----:B--2---:R-:W2:Y:S01]  /*5840*/  LDS R0, [UR4+0x14] ;  /* 0x00001404ff007984 */ /* 0x004ea20008000800 */
[----:B------:R-:W-:Y:S01]  /*5850*/  ULOP3.LUT UR6, UR19, 0xffff, URZ, 0xc0, !UPT ;  /* 0x0000ffff13067892 */ /* 0x000fe2000f8ec0ff */
[----:B------:R-:W-:Y:S01]  /*5860*/  UMOV UR8, 0xffff ;  /* 0x0000ffff00087882 */ /* 0x000fe20000000000 */
[----:B------:R-:W-:Y:S02]  /*5870*/  UMOV UR5, 0x1 ;  /* 0x0000000100057882 */ /* 0x000fe40000000000 */
[----:B------:R-:W-:-:S04]  /*5880*/  USHF.R.U32.HI UR6, URZ, 0x5, UR6 ;  /* 0x00000005ff067899 */ /* 0x000fc80008011606 */
[----:B------:R-:W-:Y:S02]  /*5890*/  USHF.L.U32 UR8, UR8, UR6, URZ ;  /* 0x0000000608087299 */ /* 0x000fe400080006ff */
[----:B------:R-:W-:-:S04]  /*58a0*/  USHF.L.U32 UR5, UR5, UR6, URZ ;  /* 0x0000000605057299 */ /* 0x000fc800080006ff */
[----:B--2---:R-:W-:-:S04]  /*58b0*/  LOP3.LUT R0, R0, UR8, RZ, 0xc0, !PT ;  /* 0x0000000800007c12 */ /* 0x004fc8000f8ec0ff */
[----:B------:R-:W-:-:S13]  /*58c0*/  ISETP.NE.AND P0, PT, R0, UR8, PT ;  /* 0x0000000800007c0c */ /* 0x000fda000bf05270 */
[----:B------:R-:W-:Y:S05]  /*58d0*/  @P0 BRA `(.L_x_115) ;  /* 0x0000000000580947 */ /* 0x000fea0003800000 */
[----:B------:R-:W2:Y:S02]  /*58e0*/  LDS R0, [UR4+0x18] ;  /* 0x00001804ff007984 */ /* 0x000ea40008000800 */
[----:B--2---:R-:W-:-:S04]  /*58f0*/  LOP3.LUT R0, R0, UR5, RZ, 0xc0, !PT ;  /* 0x0000000500007c12 */ /* 0x004fc8000f8ec0ff */
[----:B------:R-:W-:-:S13]  /*5900*/  ISETP.NE.AND P0, PT, R0, UR5, PT ;  /* 0x0000000500007c0c */ /* 0x000fda000bf05270 */
[----:B------:R-:W-:Y:S05]  /*5910*/  @P0 BRA `(.L_x_116) ;  /* 0x00000000003c0947 */ /* 0x000fea0003800000 */
[----:B------:R-:W2:Y:S01]  /*5920*/  S2R R2, SR_LANEID ;  /* 0x0000000000027919 */ /* 0x000ea20000000000 */
[----:B------:R-:W-:Y:S01]  /*5930*/  ULOP3.LUT UR8, URZ, UR8, URZ, 0x33, !UPT ;  /* 0x00000008ff087292 */ /* 0x000fe2000f8e33ff */
[----:B------:R-:W-:Y:S01]  /*5940*/  LOP3.LUT R4, RZ, UR5, RZ, 0x33, !PT ;  /* 0x00000005ff047c12 */ /* 0x000fe2000f8e33ff */
[----:B------:R-:W-:Y:S02]  /*5950*/  VOTEU.ANY UR7, UPT, PT ;  /* 0x0000000000077886 */ /* 0x000fe400038e0100 */
[----:B------:R-:W-:Y:S01]  /*5960*/  UFLO.U32 UR7, UR7 ;  /* 0x00000007000772bd */ /* 0x000fe200080e0000 */
[----:B------:R-:W3:Y:S01]  /*5970*/  REDUX UR5, R4 ;  /* 0x00000000040573c4 */ /* 0x000ee20000000000 */
[----:B------:R-:W-:-:S06]  /*5980*/  IMAD.U32 R0, RZ, RZ, UR8 ;  /* 0x00000008ff007e24 */ /* 0x000fcc000f8e00ff */
[----:B------:R1:W-:Y:S01]  /*5990*/  UTCATOMSWS.AND URZ, UR8 ;  /* 0x0000000800ff79e3 */ /* 0x0003e20008000000 */
[----:B------:R-:W4:Y:S01]  /*59a0*/  REDUX UR6, R0 ;  /* 0x00000000000673c4 */ /* 0x000f220000000000 */
[----:B--2---:R-:W-:Y:S01]  /*59b0*/  ISETP.EQ.U32.AND P0, PT, R2, UR7, PT ;  /* 0x0000000702007c0c */ /* 0x004fe2000bf02070 */
[----:B---3--:R-:W-:Y:S01]  /*59c0*/  IMAD.U32 R2, RZ, RZ, UR5 ;  /* 0x00000005ff027e24 */ /* 0x008fe2000f8e00ff */
[----:B----4-:R-:W-:-:S11]  /*59d0*/  MOV R3, UR6 ;  /* 0x0000000600037c02 */ /* 0x010fd60008000f00 */
[----:B------:R1:W-:Y:S04]  /*59e0*/  @P0 ATOMS.AND RZ, [UR4+0x14], R3 ;  /* 0x00001403ffff098c */ /* 0x0003e8000a800004 */
[----:B------:R1:W-:Y:S01]  /*59f0*/  @P0 ATOMS.AND RZ, [UR4+0x18], R2 ;  /* 0x00001802ffff098c */ /* 0x0003e2000a800004 */
[----:B------:R-:W-:Y:S05]  /*5a00*/  BRA `(.L_x_117) ;  /* 0x0000000000147947 */ /* 0x000fea0003800000 */
.L_x_116:
[----:B------:R-:W-:Y:S02]  /*5a10*/  MOV R2, 0x5a30 ;  /* 0x00005a3000027802 */ /* 0x000fe40000000f00 */
[----:B-1--45:R-:W-:Y:S05]  /*5a20*/  CALL.REL.NOINC `($__internal_0_$__cuda_sm10x_tcgen05_guardrail_trap_col_being_dealloced_not_returned_by_alloc) ;  /* 0x0000004400087944 */ /* 0x032fea0003c00000 */
[----:B------:R-:W-:Y:S05]  /*5a30*/  BRA `(.L_x_117) ;  /* 0x0000000000087947 */ /* 0x000fea0003800000 */
.L_x_115:
[----:B------:R-:W-:Y:S02]  /*5a40*/  MOV R2, 0x5a60 ;  /* 0x00005a6000027802 */ /* 0x000fe40000000f00 */
[----:B-1--45:R-:W-:Y:S05]  /*5a50*/  CALL.REL.NOINC `($__internal_2_$__cuda_sm10x_tcgen05_guardrail_trap_unallocated_columns_being_dealloced) ;  /* 0x0000004400147944 */ /* 0x032fea0003c00000 */
.L_x_117:
[----:B------:R-:W-:Y:S01]  /*5a60*/  NOP ;  /* 0x0000000000007918 */ /* 0x000fe20000000000 */
[----:B-1----:R-:W-:Y:S05]  /*5a70*/  EXIT ;  /* 0x000000000000794d */ /* 0x002fea0003800000 */
.L_x_99:
[----:B------:R-:W-:-:S09]  /*5a80*/  UISETP.NE.OR UP2, UPT, UR8, 0x3, !UP2 ;  /* 0x000000030800788c */ /* 0x000fd2000d745670 */
[----:B------:R-:W-:Y:S05]  /*5a90*/  BRA.U UP2, `(.L_x_118) ;  /* 0x0000000902c87547 */ /* 0x000fea000b800000 */
[----:B------:R-:W1:Y:S01]  /*5aa0*/  LDCU.64 UR6, c[0x0][0x888] ;  /* 0x00011100ff0677ac */ /* 0x000e620008000a00 */
[----:B------:R-:W2:Y:S01]  /*5ab0*/  LDC R0, c[0x0][0xb30] ;  /* 0x0002cc00ff007b82 */ /* 0x000ea20000000800 */
[----:B------:R-:W-:Y:S01]  /*5ac0*/  IMAD.MOV.U32 R30, RZ, RZ, 0x1 ;  /* 0x00000001ff1e7424 */ /* 0x000fe200078e00ff */
[----:B------:R-:W-:Y:S01]  /*5ad0*/  CS2R R28, SRZ ;  /* 0x00000000001c7805 */ /* 0x000fe2000001ff00 */
[----:B------:R-:W4:Y:S01]  /*5ae0*/  LDCU.64 UR4, c[0x0][0x890] ;  /* 0x00011200ff0477ac */ /* 0x000f220008000a00 */
[----:B------:R-:W-:Y:S01]  /*5af0*/  IMAD.MOV.U32 R25, RZ, RZ, 0x1000 ;  /* 0x00001000ff197424 */ /* 0x000fe200078e00ff */
[----:B------:R-:W-:-:S03]  /*5b00*/  UMOV UR8, 0x400 ;  /* 0x0000040000087882 */ /* 0x000fc60000000000 */
[----:B------:R-:W3:Y:S01]  /*5b10*/  LDC R19, c[0x0][0x370] ;  /* 0x0000dc00ff137b82 */ /* 0x000ee20000000800 */
[----:B------:R-:W-:-:S07]  /*5b20*/  UPLOP3.LUT UP1, UPT, UPT, UPT, UPT, 0x40, 0x4 ;  /* 0x000000000004789c */ /* 0x000fce0003f2e870 */
[----:B------:R-:W3:Y:S01]  /*5b30*/  LDC R2, c[0x0][0xb0c] ;  /* 0x0002c300ff027b82 */ /* 0x000ee20000000800 */
[----:B-1----:R-:W-:Y:S02]  /*5b40*/  UISETP.NE.U32.AND UP2, UPT, UR6, URZ, UPT ;  /* 0x000000ff0600728c */ /* 0x002fe4000bf45070 */
[----:B------:R-:W-:Y:S02]  /*5b50*/  ULEA UR6, UR37, UR8, 0x18 ;  /* 0x0000000825067291 */ /* 0x000fe4000f8ec0ff */
[----:B------:R-:W-:Y:S02]  /*5b60*/  UISETP.NE.AND.EX UP2, UPT, UR7, URZ, UPT, UP2 ;  /* 0x000000ff0700728c */ /* 0x000fe4000bf45320 */
[----:B------:R-:W-:Y:S01]  /*5b70*/  UIADD3 UR7, UPT, UPT, UR6, 0x360, URZ ;  /* 0x0000036006077890 */ /* 0x000fe2000fffe0ff */
[----:B------:R-:W1:Y:S01]  /*5b80*/  LDC R18, c[0x0][0xb20] ;  /* 0x0002c800ff127b82 */ /* 0x000e620000000800 */
[----:B----4-:R-:W-:Y:S01]  /*5b90*/  UISETP.NE.U32.AND UP3, UPT, UR4, URZ, UPT ;  /* 0x000000ff0400728c */ /* 0x010fe2000bf65070 */
[----:B--2---:R-:W-:Y:S01]  /*5ba0*/  ISETP.NE.AND P1, PT, R0, 0x1, PT ;  /* 0x000000010000780c */ /* 0x004fe20003f25270 */
[----:B------:R-:W-:-:S02]  /*5bb0*/  UPRMT UR37, UR37, 0x654, UR7 ;  /* 0x0000065425257896 */ /* 0x000fc40008000007 */
[----:B------:R-:W-:-:S03]  /*5bc0*/  UISETP.NE.AND.EX UP3, UPT, UR5, URZ, UPT, UP3 ;  /* 0x000000ff0500728c */ /* 0x000fc6000bf65330 */
[----:B------:R-:W2:Y:S08]  /*5bd0*/  LDC.64 R32, c[0x0][0x348] ;  /* 0x0000d200ff207b82 */ /* 0x000eb00000000a00 */
[----:B------:R-:W4:Y:S08]  /*5be0*/  LDC.64 R16, c[0x0][0xb10] ;  /* 0x0002c400ff107b82 */ /* 0x000f300000000a00 */
[----:B------:R-:W1:Y:S08]  /*5bf0*/  LDC.64 R6, c[0x0][0xb18] ;  /* 0x0002c600ff067b82 */ /* 0x000e700000000a00 */
[----:B------:R-:W1:Y:S08]  /*5c00*/  LDC.64 R4, c[0x0][0xb28] ;  /* 0x0002ca00ff047b82 */ /* 0x000e700000000a00 */
[----:B---3--:R-:W1:Y:S02]  /*5c10*/  LDC R24, c[0x0][0x374] ;  /* 0x0000dd00ff187b82 */ /* 0x008e640000000800 */
.L_x_126:
[C---:B------:R-:W-:Y:S02]  /*5c20*/  LEA R0, R29.reuse, UR6, 0x3 ;  /* 0x000000061d007c11 */ /* 0x040fe4000f8e18ff */
[----:B------:R-:W-:Y:S02]  /*5c30*/  SHF.L.U32 R3, R28, 0x1f, RZ ;  /* 0x0000001f1c037819 */ /* 0x000fe400000006ff */
[----:B------:R-:W-:Y:S02]  /*5c40*/  LEA R20, R29, UR6, 0x4 ;  /* 0x000000061d147c11 */ /* 0x000fe4000f8e20ff */
[----:B---3--:R-:W3:Y:S02]  /*5c50*/  SYNCS.PHASECHK.TRANS64.TRYWAIT P0, [R0+URZ+0x380], R3 ;  /* 0x00038003000075a7 */ /* 0x008ee400080011ff */
[----:B---3--:R-:W-:Y:S05]  /*5c60*/  @!P0 BRA `(.L_x_119) ;  /* 0x0000003c00f48947 */ /* 0x008fea0003800000 */
.L_x_273:
[----:B------:R-:W-:Y:S01]  /*5c70*/  ISETP.GE.AND P0, PT, R40, 0x1, PT ;  /* 0x000000012800780c */ /* 0x000fe20003f06270 */
[----:B------:R-:W1:Y:S01]  /*5c80*/  LDS.128 R20, [R20+0x410] ;  /* 0x0004100014147984 */ /* 0x000e620000000c00 */
[----:B------:R-:W-:Y:S01]  /*5c90*/  ISETP.NE.U32.AND P4, PT, RZ, UR4, PT ;  /* 0x00000004ff007c0c */ /* 0x000fe2000bf85070 */
[----:B---3--:R-:W-:Y:S01]  /*5ca0*/  VIADD R0, R0, 0x390 ;  /* 0x0000039000007836 */ /* 0x008fe20000000000 */
[----:B------:R-:W-:Y:S02]  /*5cb0*/  SHF.L.U32 R26, R30, 0x1f, RZ ;  /* 0x0000001f1e1a7819 */ /* 0x000fe400000006ff */
[----:B------:R-:W-:Y:S02]  /*5cc0*/  ISETP.NE.AND.EX P4, PT, RZ, UR5, PT, P4 ;  /* 0x00000005ff007c0c */ /* 0x000fe4000bf85340 */
[----:B------:R-:W-:Y:S01]  /*5cd0*/  PRMT R0, RZ, 0x654, R0 ;  /* 0x00000654ff007816 */ /* 0x000fe20000000000 */
[----:B------:R-:W-:Y:S01]  /*5ce0*/  @!PT LDS RZ, [RZ] ;  /* 0x00000000fffff984 */ /* 0x000fe20000000800 */
[----:B------:R-:W-:Y:S01]  /*5cf0*/  @!PT LDS RZ, [RZ] ;  /* 0x00000000fffff984 */ /* 0x000fe20000000800 */
[----:B------:R-:W-:Y:S01]  /*5d00*/  @!PT LDS RZ, [RZ] ;  /* 0x00000000fffff984 */ /* 0x000fe20000000800 */
[----:B------:R-:W-:Y:S01]  /*5d10*/  @!PT LDS RZ, [RZ] ;  /* 0x00000000fffff984 */ /* 0x000fe20000000800 */
[----:B------:R3:W-:Y:S06]  /*5d20*/  MEMBAR.ALL.CTA ;  /* 0x0000000000007992 */ /* 0x0007ec0000008000 */
[----:B---3--:R-:W3:Y:S02]  /*5d30*/  FENCE.VIEW.ASYNC.S ;  /* 0x00000000000073c6 */ /* 0x008ee40000000000 */
[----:B---3--:R3:W-:Y:S01]  /*5d40*/  SYNCS.ARRIVE.TRANS64.RED.A1T0 RZ, [R0+URZ], RZ ;  /* 0x000000ff00ff79a7 */ /* 0x0087e200081004ff */
[----:B-1----:R-:W-:Y:S11]  /*5d50*/  LOP3.LUT P3, RZ, R22, 0x1, RZ, 0xc0, !PT ;  /* 0x0000000116ff7812 */ /* 0x002ff6000786c0ff */
[----:B------:R-:W-:Y:S02]  /*5d60*/  @!UPT UIADD3 URZ, UPT, UPT, URZ, URZ, URZ ;  /* 0x000000fffffff290 */ /* 0x000fe4000fffe0ff */
[----:B------:R-:W-:Y:S02]  /*5d70*/  @P3 MOV R13, R20 ;  /* 0x00000014000d3202 */ /* 0x000fe40000000f00 */
[----:B------:R-:W-:Y:S01]  /*5d80*/  @P3 LOP3.LUT R8, R21, 0xffff, RZ, 0xc0, !PT ;  /* 0x0000ffff15083812 */ /* 0x000fe200078ec0ff */
[----:B---3--:R-:W-:Y:S06]  /*5d90*/  @!P0 BRA `(.L_x_120) ;  /* 0x0000000000a48947 */ /* 0x008fec0003800000 */
[----:B------:R-:W-:Y:S01]  /*5da0*/  IMAD.HI.U32 R31, R24, R7, RZ ;  /* 0x00000007181f7227 */ /* 0x000fe200078e00ff */
[----:B------:R-:W-:Y:S02]  /*5db0*/  ISETP.NE.AND P0, PT, R6, 0x1, PT ;  /* 0x000000010600780c */ /* 0x000fe40003f05270 */
[----:B------:R-:W-:Y:S01]  /*5dc0*/  ISETP.NE.AND P2, PT, R40, 0x1, PT ;  /* 0x000000012800780c */ /* 0x000fe20003f45270 */
[----:B----4-:R-:W-:Y:S01]  /*5dd0*/  IMAD.HI.U32 R34, R19, R16, RZ ;  /* 0x0000001013227227 */ /* 0x010fe200078e00ff */
[----:B------:R-:W-:Y:S02]  /*5de0*/  SHF.R.U32.HI R31, RZ, R18, R31 ;  /* 0x00000012ff1f7219 */ /* 0x000fe4000001161f */
[----:B------:R-:W-:Y:S01]  /*5df0*/  ISETP.NE.AND P5, PT, R2, 0x1, PT ;  /* 0x000000010200780c */ /* 0x000fe20003fa5270 */
[----:B------:R-:W-:Y:S01]  /*5e00*/  IMAD.HI.U32 R36, R13, R16, RZ ;  /* 0x000000100d247227 */ /* 0x000fe200078e00ff */
[----:B------:R-:W-:Y:S02]  /*5e10*/  SHF.R.U32.HI R34, RZ, R17, R34 ;  /* 0x00000011ff227219 */ /* 0x000fe40000011622 */
[----:B------:R-:W-:Y:S01]  /*5e20*/  SEL R3, R24, R31, !P0 ;  /* 0x0000001f18037207 */ /* 0x000fe20004000000 */
[C---:B------:R-:W-:Y:S01]  /*5e30*/  IMAD.HI.U32 R31, R8.reuse, R7, RZ ;  /* 0x00000007081f7227 */ /* 0x040fe200078e00ff */
[----:B------:R-:W-:Y:S02]  /*5e40*/  SEL R11, R19, R34, !P5 ;  /* 0x00000022130b7207 */ /* 0x000fe40006800000 */
[----:B------:R-:W-:Y:S01]  /*5e50*/  SHF.R.U32.HI R36, RZ, R17, R36 ;  /* 0x00000011ff247219 */ /* 0x000fe20000011624 */
[----:B------:R-:W-:Y:S01]  /*5e60*/  IMAD.HI.U32 R38, R3, R4, RZ ;  /* 0x0000000403267227 */ /* 0x000fe200078e00ff */
[----:B------:R-:W-:Y:S03]  /*5e70*/  SHF.R.U32.HI R31, RZ, R18, R31 ;  /* 0x00000012ff1f7219 */ /* 0x000fe6000001161f */
[----:B------:R-:W-:Y:S01]  /*5e80*/  IMAD.HI.U32 R34, R11, R4, RZ ;  /* 0x000000040b227227 */ /* 0x000fe200078e00ff */
[----:B------:R-:W-:Y:S02]  /*5e90*/  @P2 SHF.R.U32.HI R3, RZ, R5, R38 ;  /* 0x00000005ff032219 */ /* 0x000fe40000011626 */
[----:B------:R-:W-:Y:S02]  /*5ea0*/  SEL R9, R8, R31, !P0 ;  /* 0x0000001f08097207 */ /* 0x000fe40004000000 */
[----:B------:R-:W-:Y:S01]  /*5eb0*/  @P2 SHF.R.U32.HI R11, RZ, R5, R34 ;  /* 0x00000005ff0b2219 */ /* 0x000fe20000011622 */
[C---:B------:R-:W-:Y:S01]  /*5ec0*/  IMAD R10, R40.reuse, R3, RZ ;  /* 0x00000003280a7224 */ /* 0x040fe200078e02ff */
[----:B------:R-:W-:Y:S01]  /*5ed0*/  SEL R3, R13, R36, !P5 ;  /* 0x000000240d037207 */ /* 0x000fe20006800000 */
[C---:B------:R-:W-:Y:S03]  /*5ee0*/  IMAD.HI.U32 R14, R9.reuse, R4, RZ ;  /* 0x00000004090e7227 */ /* 0x040fe600078e00ff */
[----:B------:R-:W-:Y:S01]  /*5ef0*/  ISETP.GE.AND P0, PT, R9, R10, PT ;  /* 0x0000000a0900720c */ /* 0x000fe20003f06270 */
[C---:B------:R-:W-:Y:S01]  /*5f00*/  IMAD R12, R40.reuse, R11, RZ ;  /* 0x0000000b280c7224 */ /* 0x040fe200078e02ff */
[-C--:B------:R-:W-:Y:S04]  /*5f10*/  SHF.R.U32.HI R14, RZ, R5.reuse, R14 ;  /* 0x00000005ff0e7219 */ /* 0x080fe8000001160e */
[----:B------:R-:W-:Y:S02]  /*5f20*/  ISETP.GE.OR P0, PT, R3, R12, P0 ;  /* 0x0000000c0300720c */ /* 0x000fe40000706670 */
[----:B------:R-:W-:Y:S05]  /*5f30*/  SEL R15, R9, R14, !P2 ;  /* 0x0000000e090f7207 */ /* 0x000fea0005000000 */
[----:B------:R-:W-:Y:S04]  /*5f40*/  IMAD.MOV R14, RZ, RZ, -R15 ;  /* 0x000000ffff0e7224 */ /* 0x000fe800078e0a0f */
[----:B------:R-:W-:Y:S02]  /*5f50*/  IMAD R14, R40, R14, R9 ;  /* 0x0000000e280e7224 */ /* 0x000fe400078e0209 */
[C---:B------:R-:W-:Y:S05]  /*5f60*/  @!P0 IMAD.HI.U32 R10, R3.reuse, R4, RZ ;  /* 0x00000004030a8227 */ /* 0x040fea00078e00ff */
[----:B------:R-:W-:Y:S04]  /*5f70*/  @!P0 SHF.R.U32.HI R10, RZ, R5, R10 ;  /* 0x00000005ff0a8219 */ /* 0x000fe8000001160a */
[----:B------:R-:W-:Y:S01]  /*5f80*/  @!P0 SEL R0, R3, R10, !P2 ;  /* 0x0000000a03008207 */ /* 0x000fe20005000000 */
[----:B------:R-:W-:Y:S03]  /*5f90*/  IMAD.MOV R10, RZ, RZ, -R3 ;  /* 0x000000ffff0a7224 */ /* 0x000fe600078e0a03 */
[----:B------:R-:W-:Y:S01]  /*5fa0*/  @!P0 IADD3 R15, PT, PT, R15, -R0, RZ ;  /* 0x800000000f0f8210 */ /* 0x000fe20007ffe0ff */
[----:B------:R-:W-:Y:S01]  /*5fb0*/  @!P0 IMAD R0, R11, R14, R0 ;  /* 0x0000000e0b008224 */ /* 0x000fe200078e0200 */
[----:B------:R-:W-:Y:S01]  /*5fc0*/  IADD3 R11, PT, PT, -R9, RZ, RZ ;  /* 0x000000ff090b7210 */ /* 0x000fe20007ffe1ff */
[----:B------:R-:W-:Y:S02]  /*5fd0*/  IMAD R13, R2, R10, R13 ;  /* 0x0000000a020d7224 */ /* 0x000fe400078e020d */
[----:B------:R-:W-:Y:S02]  /*5fe0*/  @!P0 IMAD R9, R15, R40, R3 ;  /* 0x000000280f098224 */ /* 0x000fe400078e0203 */
[----:B------:R-:W-:Y:S02]  /*5ff0*/  @!P0 IMAD.MOV.U32 R3, RZ, RZ, R0 ;  /* 0x000000ffff038224 */ /* 0x000fe400078e0000 */
[----:B------:R-:W-:Y:S02]  /*6000*/  IMAD R8, R6, R11, R8 ;  /* 0x0000000b06087224 */ /* 0x000fe400078e0208 */
[----:B------:R-:W-:Y:S02]  /*6010*/  IMAD R13, R3, R2, R13 ;  /* 0x00000002030d7224 */ /* 0x000fe400078e020d */
[----:B------:R-:W-:Y:S02]  /*6020*/  IMAD R8, R9, R6, R8 ;  /* 0x0000000609087224 */ /* 0x000fe400078e0208 */
.L_x_120:
[----:B------:R-:W-:Y:S05]  /*6030*/  BRA.U UP1, `(.L_x_121) ;  /* 0x0000000101107547 */ /* 0x000fea000b800000 */
[----:B------:R-:W-:Y:S04]  /*6040*/  MOV R0, UR13 ;  /* 0x0000000d00007c02 */ /* 0x000fe80008000f00 */
[----:B------:R-:W-:Y:S04]  /*6050*/  SHF.L.U32 R3, R0, 0x1f, RZ ;  /* 0x0000001f00037819 */ /* 0x000fe800000006ff */
[----:B------:R-:W1:Y:S02]  /*6060*/  SYNCS.PHASECHK.TRANS64.TRYWAIT P0, [UR6+0x378], R3 ;  /* 0x00037803ff0075a7 */ /* 0x000e640008001106 */
[----:B-1----:R-:W-:Y:S05]  /*6070*/  @!P0 BRA `(.L_x_122) ;  /* 0x0000003c00048947 */ /* 0x002fea0003800000 */
.L_x_121:
[----:B------:R-:W-:Y:S05]  /*6080*/  BRA.U !UP3, `(.L_x_123) ;  /* 0x000000010b347547 */ /* 0x000fea000b800000 */
[----:B------:R-:W-:Y:S01]  /*6090*/  UPLOP3.LUT UP0, UPT, UPT, UPT, UP2, 0x80, 0x8 ;  /* 0x000000000008789c */ /* 0x000fe20003f0f020 */
[----:B-1----:R-:W-:Y:S02]  /*60a0*/  HFMA2 R0, -RZ, RZ, 0, 5.9604644775390625e-08 ;  /* 0x00000001ff007431 */ /* 0x002fe400000001ff */
[----:B------:R-:W-:Y:S03]  /*60b0*/  IMAD.MOV.U32 R98, RZ, RZ, 0x1 ;  /* 0x00000001ff627424 */ /* 0x000fe600078e00ff */
[----:B------:R-:W-:Y:S05]  /*60c0*/  PLOP3.LUT P0, PT, PT, PT, UP0, 0x80, 0x8 ;  /* 0x000000000008781c */ /* 0x000fea0003f0f008 */
[----:B------:R-:W1:Y:S01]  /*60d0*/  @UP0 LDCU.64 UR8, c[0x0][0x888] ;  /* 0x00011100ff0807ac */ /* 0x000e620008000a00 */
[----:B------:R-:W-:Y:S07]  /*60e0*/  @UP0 UIMAD UR7, UR36, UR4, URZ ;  /* 0x00000004240702a4 */ /* 0x000fee000f8e02ff */
[----:B------:R-:W-:Y:S01]  /*60f0*/  @!P0 PRMT R98, R0, 0x7610, R98 ;  /* 0x0000761000628816 */ /* 0x000fe20000000062 */
[----:B-1----:R-:W-:Y:S03]  /*6100*/  @UP0 UIMAD.WIDE UR8, UR7, 0x4, UR8 ;  /* 0x00000004070808a5 */ /* 0x002fe6000f8e0208 */
[----:B------:R-:W1:Y:S03]  /*6110*/  @!UP0 LDCU UR7, c[0x0][0x880] ;  /* 0x00011000ff0787ac */ /* 0x000e660008000800 */
[----:B------:R-:W-:Y:S01]  /*6120*/  IMAD.U32 R10, RZ, RZ, UR8 ;  /* 0x00000008ff0a7e24 */ /* 0x000fe2000f8e00ff */
[----:B------:R-:W-:Y:S05]  /*6130*/  MOV R11, UR9 ;  /* 0x00000009000b7c02 */ /* 0x000fea0008000f00 */
[----:B-----5:R3:W5:Y:S02]  /*6140*/  @P0 LDG.E R48, desc[UR40][R10.64] ;  /* 0x000000280a300981 */ /* 0x020764000c1e1900 */
[----:B-1-3--:R-:W-:Y:S07]  /*6150*/  @!P0 IMAD.U32 R48, RZ, RZ, UR7 ;  /* 0x00000007ff308e24 */ /* 0x00afee000f8e00ff */
.L_x_123:
[----:B-----5:R-:W-:Y:S01]  /*6160*/  @!P4 ISETP.EQ.AND P5, PT, R48, RZ, PT ;  /* 0x000000ff3000c20c */ /* 0x020fe20003fa2270 */
[----:B------:R-:W-:Y:S01]  /*6170*/  @!UPT UIADD3 URZ, UPT, UPT, URZ, URZ, URZ ;  /* 0x000000fffffff290 */ /* 0x000fe2000fffe0ff */
[----:B------:R-:W-:Y:S11]  /*6180*/  @!P4 BRA `(.L_x_124) ;  /* 0x000000000014c947 */ /* 0x000ff60003800000 */
[----:B------:R-:W-:Y:S02]  /*6190*/  LOP3.LUT P0, RZ, R98, 0xff, RZ, 0xc0, !PT ;  /* 0x000000ff62ff7812 */ /* 0x000fe4000780c0ff */
[----:B------:R-:W-:Y:S04]  /*61a0*/  PLOP3.LUT P5, PT, PT, PT, UP0, 0x80, 0x8 ;  /* 0x000000000008781c */ /* 0x000fe80003faf008 */
[----:B------:R-:W-:Y:S07]  /*61b0*/  PLOP3.LUT P5, PT, P5, PT, PT, 0x8, 0x80 ;  /* 0x000000000080781c */ /* 0x000fee0002fae170 */
[----:B------:R-:W-:Y:S11]  /*61c0*/  @P0 ISETP.EQ.AND P5, PT, R48, RZ, PT ;  /* 0x000000ff3000020c */ /* 0x000ff60003fa2270 */
[----:B------:R-:W-:Y:S02]  /*61d0*/  @!UPT UIADD3 URZ, UPT, UPT, URZ, URZ, URZ ;  /* 0x000000fffffff290 */ /* 0x000fe4000fffe0ff */
.L_x_124:
[----:B------:R-:W3:Y:S01]  /*61e0*/  SYNCS.PHASECHK.TRANS64.TRYWAIT P4, [UR6+0x368], R26 ;  /* 0x0003681aff0075a7 */ /* 0x000ee20008081106 */
[----:B------:R-:W-:Y:S01]  /*61f0*/  @P3 SHF.R.U32.HI R27, RZ, 0x10, R21 ;  /* 0x00000010ff1b3819 */ /* 0x000fe20000011615 */
[----:B------:R-:W-:Y:S01]  /*6200*/  VIADD R29, R29, 0x1 ;  /* 0x000000011d1d7836 */ /* 0x000fe20000000000 */
[----:B------:R-:W5:Y:S08]  /*6210*/  LDC.64 R14, c[0x0][0xb10] ;  /* 0x0002c400ff0e7b82 */ /* 0x000f700000000a00 */
[----:B------:R-:W2:Y:S08]  /*6220*/  LDC.64 R10, c[0x0][0xb18] ;  /* 0x0002c600ff0a7b82 */ /* 0x000eb00000000a00 */
[----:B-1----:R-:W1:Y:S08]  /*6230*/  @!P1 LDC R0, c[0x0][0xb20] ;  /* 0x0002c800ff009b82 */ /* 0x002e700000000800 */
[----:B------:R-:W4:Y:S01]  /*6240*/  @!P1 LDC R3, c[0x0][0xb0c] ;  /* 0x0002c300ff039b82 */ /* 0x000f220000000800 */
[----:B-----5:R-:W-:Y:S05]  /*6250*/  @!P1 IMAD.HI.U32 R14, R13, R14, RZ ;  /* 0x0000000e0d0e9227 */ /* 0x020fea00078e00ff */
[----:B------:R-:W-:Y:S01]  /*6260*/  @!P1 SHF.R.U32.HI R14, RZ, R15, R14 ;  /* 0x0000000fff0e9219 */ /* 0x000fe2000001160e */
[----:B--2---:R-:W-:Y:S01]  /*6270*/  @!P1 IMAD.HI.U32 R11, R8, R11, RZ ;  /* 0x0000000b080b9227 */ /* 0x004fe200078e00ff */
[----:B------:R-:W-:Y:S04]  /*6280*/  @!P1 ISETP.NE.AND P0, PT, R10, 0x1, PT ;  /* 0x000000010a00980c */ /* 0x000fe80003f05270 */
[----:B-1----:R-:W-:Y:S02]  /*6290*/  @!P1 SHF.R.U32.HI R9, RZ, R0, R11 ;  /* 0x00000000ff099219 */ /* 0x002fe4000001160b */
[----:B----4-:R-:W-:Y:S02]  /*62a0*/  @!P1 ISETP.NE.AND P2, PT, R3, 0x1, PT ;  /* 0x000000010300980c */ /* 0x010fe40003f45270 */
[----:B------:R-:W-:Y:S02]  /*62b0*/  @!P1 SEL R9, R8, R9, !P0 ;  /* 0x0000000908099207 */ /* 0x000fe40004000000 */
[----:B------:R-:W-:Y:S02]  /*62c0*/  ELECT P0, URZ, PT ;  /* 0x0000000000ff782f */ /* 0x000fe40003800000 */
[----:B------:R-:W-:Y:S05]  /*62d0*/  @!P1 SEL R14, R13, R14, !P2 ;  /* 0x0000000e0d0e9207 */ /* 0x000fea0005000000 */
[----:B------:R-:W-:Y:S02]  /*62e0*/  @!P1 IMAD.IADD R0, R9, 0x1, -R14 ;  /* 0x0000000109009824 */ /* 0x000fe400078e0a0e */
[----:B------:R-:W-:Y:S02]  /*62f0*/  @!P1 IMAD.IADD R9, R14, 0x1, -R9 ;  /* 0x000000010e099824 */ /* 0x000fe400078e0a09 */
[----:B------:R-:W-:Y:S02]  /*6300*/  @!P1 IMAD R13, R0, R3, R13 ;  /* 0x00000003000d9224 */ /* 0x000fe400078e020d */
[----:B------:R-:W-:Y:S01]  /*6310*/  @!P1 IMAD R8, R9, R10, R8 ;  /* 0x0000000a09089224 */ /* 0x000fe200078e0208 */
[----:B---3--:R-:W-:Y:S06]  /*6320*/  @!P4 BRA `(.L_x_125) ;  /* 0x000000380070c947 */ /* 0x008fec0003800000 */
.L_x_276:
[----:B------:R-:W-:Y:S01]  /*6330*/  PLOP3.LUT P5, PT, P5, P0, PT, 0xf2, 0x2f ;  /* 0x00000000002f781c */ /* 0x000fe20002fa1e72 */
[----:B------:R-:W-:Y:S01]  /*6340*/  UMOV UR14, 0x0 ;  /* 0x00000000000e7882 */ /* 0x000fe20000000000 */
[----:B------:R-:W-:Y:S01]  /*6350*/  LOP3.LUT R30, R30, 0x1, RZ, 0x3c, !PT ;  /* 0x000000011e1e7812 */ /* 0x000fe200078e3cff */
[----:B------:R-:W-:Y:S01]  /*6360*/  UMOV UR15, 0x10000000 ;  /* 0x10000000000f7882 */ /* 0x000fe20000000000 */
[----:B------:R-:W-:Y:S01]  /*6370*/  UMOV UR12, UR36 ;  /* 0x00000024000c7c82 */ /* 0x000fe20008000000 */
[----:B------:R-:W-:Y:S08]  /*6380*/  @P3 R2UR UR36, R27 ;  /* 0x000000001b2432ca */ /* 0x000ff000000e0000 */
[----:B-1----:R-:W-:Y:S01]  /*6390*/  @!P5 IADD3 R3, P0, PT, R32, 0x580, RZ ;  /* 0x000005802003d810 */ /* 0x002fe20007f1e0ff */
[----:B------:R-:W-:Y:S01]  /*63a0*/  @!P5 IMAD.SHL.U32 R97, R97, 0x40, RZ ;  /* 0x000000406161d824 */ /* 0x000fe200078e00ff */
[----:B------:R-:W-:Y:S01]  /*63b0*/  VOTEU.ALL UP1, P5 ;  /* 0x0000000000ff7886 */ /* 0x000fe20002820000 */
[----:B------:R-:W-:Y:S01]  /*63c0*/  @!P5 IMAD.SHL.U32 R99, R99, 0x40, RZ ;  /* 0x000000406363d824 */ /* 0x000fe200078e00ff */
[----:B------:R-:W-:Y:S01]  /*63d0*/  @!P5 R2UR UR8, R3 ;  /* 0x000000000308d2ca */ /* 0x000fe200000e0000 */
[----:B------:R-:W-:Y:S01]  /*63e0*/  @!P5 IMAD.X R0, RZ, RZ, R33, P0 ;  /* 0x000000ffff00d224 */ /* 0x000fe200000e0621 */
[----:B------:R-:W-:Y:S01]  /*63f0*/  @!P5 R2UR UR10, R97 ;  /* 0x00000000610ad2ca */ /* 0x000fe200000e0000 */
[----:B------:R-:W-:Y:S01]  /*6400*/  @!UP1 UIADD3 UR9, UPT, UPT, UR6, 0x360, URZ ;  /* 0x0000036006099890 */ /* 0x000fe2000fffe0ff */
[----:B------:R-:W-:Y:S01]  /*6410*/  @!P5 R2UR UR11, R99 ;  /* 0x00000000630bd2ca */ /* 0x000fe200000e0000 */
[----:B------:R-:W-:Y:S01]  /*6420*/  IMAD.IADD R97, R8, 0x1, R81 ;  /* 0x0000000108617824 */ /* 0x000fe200078e0251 */
[----:B------:R-:W-:Y:S01]  /*6430*/  @!P5 R2UR UR7, R0 ;  /* 0x000000000007d2ca */ /* 0x000fe200000e0000 */
[----:B------:R-:W-:Y:S01]  /*6440*/  IMAD.IADD R99, R13, 0x1, R96 ;  /* 0x000000010d637824 */ /* 0x000fe200078e0260 */
[C---:B------:R-:W-:Y:S04]  /*6450*/  ISETP.NE.AND P0, PT, R29.reuse, 0x2, PT ;  /* 0x000000021d00780c */ /* 0x040fe80003f05270 */
[----:B------:R-:W-:Y:S01]  /*6460*/  SEL R3, RZ, 0x1, P0 ;  /* 0x00000001ff037807 */ /* 0x000fe20000000000 */
[----:B------:R-:W-:Y:S01]  /*6470*/  IMAD.U32 R10, RZ, RZ, UR8 ;  /* 0x00000008ff0a7e24 */ /* 0x000fe2000f8e00ff */
[----:B------:R-:W-:Y:S01]  /*6480*/  @!UP1 UIADD3 UR8, UPT, UPT, UR6, 0x600, URZ ;  /* 0x0000060006089890 */ /* 0x000fe2000fffe0ff */
[----:B------:R-:W-:Y:S01]  /*6490*/  SEL R29, R29, RZ, P0 ;  /* 0x000000ff1d1d7207 */ /* 0x000fe20000000000 */
[----:B------:R-:W-:Y:S01]  /*64a0*/  VOTEU.ALL UP1, P5 ;  /* 0x0000000000ff7886 */ /* 0x000fe20002820000 */
[----:B------:R-:W-:Y:S02]  /*64b0*/  LOP3.LUT R28, R28, R3, RZ, 0x3c, !PT ;  /* 0x000000031c1c7212 */ /* 0x000fe400078e3cff */
[----:B------:R-:W-:Y:S01]  /*64c0*/  IMAD.U32 R11, RZ, RZ, UR7 ;  /* 0x00000007ff0b7e24 */ /* 0x000fe2000f8e00ff */
[----:B------:R-:W-:Y:S04]  /*64d0*/  @!P5 R2UR UR16, R10 ;  /* 0x000000000a10d2ca */ /* 0x000fe800000e0000 */
[----:B------:R-:W-:Y:S11]  /*64e0*/  @!P5 R2UR UR17, R11 ;  /* 0x000000000b11d2ca */ /* 0x000ff600000e0000 */
[----:B------:R-:W-:Y:S02]  /*64f0*/  @!UPT UIADD3 URZ, UPT, UPT, URZ, URZ, URZ ;  /* 0x000000fffffff290 */ /* 0x000fe4000fffe0ff */
[----:B------:R3:W-:Y:S01]  /*6500*/  @!UP1 UTMALDG.3D [UR8], [UR16], desc[UR14] ;  /* 0x00000e08100095b4 */ /* 0x0007e20008011000 */
[----:B------:R3:W-:Y:S01]  /*6510*/  @!P5 SYNCS.ARRIVE.TRANS64.RED.A0TR RZ, [UR6+0x360], R25 ;  /* 0x00036019ffffd9a7 */ /* 0x0007e20008300406 */
[----:B------:R-:W-:Y:S01]  /*6520*/  UPLOP3.LUT UP1, UPT, UPT, UPT, UPT, 0x80, 0x8 ;  /* 0x000000000008789c */ /* 0x000fe20003f2f070 */
[----:B------:R-:W-:Y:S01]  /*6530*/  SYNCS.ARRIVE.TRANS64.RED.A1T0 RZ, [UR37], RZ ;  /* 0x000000ffffff79a7 */ /* 0x000fe20008100425 */
[----:B------:R-:W-:Y:S09]  /*6540*/  @P3 BRA `(.L_x_126) ;  /* 0xfffffff400b43947 */ /* 0x000ff2000383ffff */
[----:B------:R-:W-:Y:S07]  /*6550*/  MOV R0, UR6 ;  /* 0x0000000600007c02 */ /* 0x000fee0008000f00 */
.L_x_127:
[----:B-1----:R-:W-:-:S04]  /*6560*/  SHF.L.U32 R3, R30, 0x1f, RZ ;  /* 0x0000001f1e037819 */ /* 0x002fc800000006ff */
[----:B------:R1:W2:Y:S03]  /*6570*/  SYNCS.PHASECHK.TRANS64.TRYWAIT P0, [R0+URZ+0x368], R3 ;  /* 0x00036803000075a7 */ /* 0x0002a600080011ff */
[----:B--2---:R-:W-:Y:S05]  /*6580*/  @!P0 NANOSLEEP.SYNCS 0x989680 ;  /* 0x009896800000895d */ /* 0x004fea0003900000 */
[----:B------:R-:W2:Y:S02]  /*6590*/  @!P0 SYNCS.PHASECHK.TRANS64 P0, [R0+URZ+0x368], R3 ;  /* 0x00036803000085a7 */ /* 0x000ea400080010ff */
[----:B--23--:R-:W-:Y:S05]  /*65a0*/  @P0 EXIT ;  /* 0x000000000000094d */ /* 0x00cfea0003800000 */
[----:B------:R-:W-:Y:S05]  /*65b0*/  BRA `(.L_x_127) ;  /* 0xfffffffc00e87947 */ /* 0x000fea000383ffff */
.L_x_118:
[----:B------:R-:W-:-:S06]  /*65c0*/  UISETP.GE.AND UP1, UPT, UR8, 0x4, UPT ;  /* 0x000000040800788c */ /* 0x000fcc000bf26270 */
[----:B------:R-:W-:-:S13]  /*65d0*/  PLOP3.LUT P0, PT, PT, PT, UP1, 0x80, 0x8 ;  /* 0x000000000008781c */ /* 0x000fda0003f0f018 */
[----:B------:R-:W-:Y:S05]  /*65e0*/  @!P0 EXIT ;  /* 0x000000000000894d */ /* 0x000fea0003800000 */
[----:B------:R-:W-:Y:S01]  /*65f0*/  BAR.SYNC.DEFER_BLOCKING 0x6, 0xa0 ;  /* 0x0182800000007b1d */ /* 0x000fe20000010000 */
[C---:B------:R-:W-:Y:S02]  /*6600*/  IMAD.SHL.U32 R5, R103.reuse, 0x40, RZ ;  /* 0x0000004067057824 */ /* 0x040fe400078e00ff */
[----:B------:R-:W-:Y:S02]  /*6610*/  HFMA2 R113, -RZ, RZ, 0, 0 ;  /* 0x00000000ff717431 */ /* 0x000fe400000001ff */
[C---:B------:R-:W-:Y:S01]  /*6620*/  IMAD.SHL.U32 R0, R103.reuse, 0x20, RZ ;  /* 0x0000002067007824 */ /* 0x040fe200078e00ff */
[----:B------:R-:W-:Y:S01]  /*6630*/  CS2R R108, SRZ ;  /* 0x00000000006c7805 */ /* 0x000fe2000001ff00 */
[----:B------:R-:W-:Y:S01]  /*6640*/  IMAD.SHL.U32 R105, R103, 0x8, RZ ;  /* 0x0000000867697824 */ /* 0x000fe200078e00ff */
[----:B------:R-:W-:Y:S01]  /*6650*/  UMOV UR43, 0x400 ;  /* 0x00000400002b7882 */ /* 0x000fe20000000000 */
[----:B------:R-:W-:Y:S01]  /*6660*/  LOP3.LUT R2, R5, 0x180, RZ, 0xc0, !PT ;  /* 0x0000018005027812 */ /* 0x000fe200078ec0ff */
[----:B------:R-:W-:Y:S01]  /*6670*/  ULEA UR43, UR37, UR43, 0x18 ;  /* 0x0000002b252b7291 */ /* 0x000fe2000f8ec0ff */
[----:B------:R-:W1:Y:S01]  /*6680*/  LDC R101, c[0x0][0x370] ;  /* 0x0000dc00ff657b82 */ /* 0x000e620000000800 */
[----:B------:R-:W-:Y:S01]  /*6690*/  LOP3.LUT R0, R0, 0xc00, RZ, 0xc0, !PT ;  /* 0x00000c0000007812 */ /* 0x000fe200078ec0ff */
[C---:B------:R-:W-:Y:S01]  /*66a0*/  IMAD.U32 R46, R103.reuse, 0x10000, RZ ;  /* 0x00010000672e7824 */ /* 0x040fe200078e00ff */
[----:B------:R-:W-:Y:S01]  /*66b0*/  LOP3.LUT R105, R2, 0x30, R105, 0xf8, !PT ;  /* 0x0000003002697812 */ /* 0x000fe200078ef869 */
[C---:B------:R-:W-:Y:S01]  /*66c0*/  IMAD.SHL.U32 R2, R103.reuse, 0x2, RZ ;  /* 0x0000000267027824 */ /* 0x040fe200078e00ff */
[--C-:B------:R-:W-:Y:S01]  /*66d0*/  LOP3.LUT R0, R0, 0x40, R5.reuse, 0xf8, !PT ;  /* 0x0000004000007812 */ /* 0x100fe200078ef805 */
[----:B------:R-:W-:Y:S01]  /*66e0*/  IMAD.SHL.U32 R104, R103, 0x10, RZ ;  /* 0x0000001067687824 */ /* 0x000fe200078e00ff */
[----:B------:R-:W-:Y:S01]  /*66f0*/  UIADD3 UR4, UPT, UPT, UR43, 0x1600, URZ ;  /* 0x000016002b047890 */ /* 0x000fe2000fffe0ff */
[----:B------:R-:W2:Y:S01]  /*6700*/  LDC R42, c[0x0][0xb0c] ;  /* 0x0002c300ff2a7b82 */ /* 0x000ea20000000800 */
[----:B------:R-:W-:Y:S01]  /*6710*/  LOP3.LUT R105, R105, 0x20, R2, 0x78, !PT ;  /* 0x0000002069697812 */ /* 0x000fe200078e7802 */
[----:B------:R-:W-:Y:S01]  /*6720*/  IMAD.MOV.U32 R44, RZ, RZ, RZ ;  /* 0x000000ffff2c7224 */ /* 0x000fe200078e00ff */
[----:B------:R-:W-:Y:S01]  /*6730*/  LOP3.LUT R0, R0, 0x200, R5, 0xf8, !PT ;  /* 0x0000020000007812 */ /* 0x000fe200078ef805 */
[----:B------:R-:W-:Y:S01]  /*6740*/  IMAD.MOV.U32 R110, RZ, RZ, RZ ;  /* 0x000000ffff6e7224 */ /* 0x000fe200078e00ff */
[----:B------:R-:W-:Y:S01]  /*6750*/  LOP3.LUT R46, R46, 0x600000, RZ, 0xc0, !PT ;  /* 0x006000002e2e7812 */ /* 0x000fe200078ec0ff */
[----:B------:R-:W-:Y:S01]  /*6760*/  IMAD.U32 R111, RZ, RZ, UR4 ;  /* 0x00000004ff6f7e24 */ /* 0x000fe2000f8e00ff */
[----:B------:R-:W4:Y:S01]  /*6770*/  LDS R3, [UR43+0x430] ;  /* 0x0004302bff037984 */ /* 0x000f220008000800 */
[----:B------:R-:W1:Y:S01]  /*6780*/  LDC R100, c[0x0][0xb20] ;  /* 0x0002c800ff647b82 */ /* 0x000e620000000800 */
[----:B------:R-:W-:Y:S01]  /*6790*/  LOP3.LUT R105, R0, R105, RZ, 0xfc, !PT ;  /* 0x0000006900697212 */ /* 0x000fe200078efcff */
[----:B------:R-:W1:Y:S01]  /*67a0*/  LDCU.64 UR46, c[0x0][0x348] ;  /* 0x00006900ff2e77ac */ /* 0x000e620008000a00 */
[----:B------:R-:W-:-:S02]  /*67b0*/  LOP3.LUT R104, R104, 0x20, RZ, 0xc0, !PT ;  /* 0x0000002068687812 */ /* 0x000fc400078ec0ff */
[----:B------:R-:W-:Y:S01]  /*67c0*/  IADD3 R5, PT, PT, R105, UR43, RZ ;  /* 0x0000002b69057c10 */ /* 0x000fe2000fffe0ff */
[----:B------:R-:W1:Y:S02]  /*67d0*/  LDCU.64 UR38, c[0x0][0x888] ;  /* 0x00011100ff2677ac */ /* 0x000e640008000a00 */
[----:B------:R-:W1:Y:S01]  /*67e0*/  LDC R41, c[0x0][0xb30] ;  /* 0x0002cc00ff297b82 */ /* 0x000e620000000800 */
[----:B------:R-:W-:Y:S01]  /*67f0*/  IADD3 R104, PT, PT, -R104, 0x600, R5 ;  /* 0x0000060068687810 */ /* 0x000fe20007ffe105 */
[----:B------:R-:W-:-:S06]  /*6800*/  UIADD3 UR42, UPT, UPT, UR43, 0x600, URZ ;  /* 0x000006002b2a7890 */ /* 0x000fcc000fffe0ff */
[----:B------:R-:W1:Y:S08]  /*6810*/  LDC.64 R90, c[0x0][0xb10] ;  /* 0x0002c400ff5a7b82 */ /* 0x000e700000000a00 */
[----:B------:R-:W1:Y:S08]  /*6820*/  LDC.64 R38, c[0x0][0xb18] ;  /* 0x0002c600ff267b82 */ /* 0x000e700000000a00 */
[----:B------:R-:W1:Y:S01]  /*6830*/  LDC.64 R86, c[0x0][0x888] ;  /* 0x00022200ff567b82 */ /* 0x000e620000000a00 */
[----:B----4-:R-:W-:-:S07]  /*6840*/  IMAD.IADD R46, R3, 0x1, R46 ;  /* 0x00000001032e7824 */ /* 0x010fce00078e022e */
[----:B------:R-:W4:Y:S08]  /*6850*/  LDC.64 R36, c[0x0][0xb28] ;  /* 0x0002ca00ff247b82 */ /* 0x000f300000000a00 */
[----:B------:R-:W1:Y:S08]  /*6860*/  LDC.64 R88, c[0x0][0x890] ;  /* 0x00022400ff587b82 */ /* 0x000e700000000a00 */
[----:B------:R-:W1:Y:S08]  /*6870*/  LDC.64 R84, c[0x0][0x8b0] ;  /* 0x00022c00ff547b82 */ /* 0x000e700000000a00 */
[----:B------:R-:W1:Y:S08]  /*6880*/  LDC.64 R82, c[0x0][0x8a8] ;  /* 0x00022a00ff527b82 */ /* 0x000e700000000a00 */
[----:B--2---:R-:W1:Y:S02]  /*6890*/  LDC R102, c[0x0][0x374] ;  /* 0x0000dd00ff667b82 */ /* 0x004e640000000800 */
.L_x_145:
[----:B------:R-:W-:Y:S02]  /*68a0*/  LEA R0, R113, UR43, 0x3 ;  /* 0x0000002b71007c11 */ /* 0x000fe4000f8e18ff */
[----:B------:R-:W-:Y:S02]  /*68b0*/  SHF.L.U32 R3, R109, 0x1f, RZ ;  /* 0x0000001f6d037819 */ /* 0x000fe400000006ff */
[----:B------:R-:W-:Y:S02]  /*68c0*/  LEA R16, R113, UR43, 0x4 ;  /* 0x0000002b71107c11 */ /* 0x000fe4000f8e20ff */
[----:B--2---:R-:W2:Y:S02]  /*68d0*/  SYNCS.PHASECHK.TRANS64.TRYWAIT P0, [R0+URZ+0x380], R3 ;  /* 0x00038003000075a7 */ /* 0x004ea400080011ff */
[----:B-12---:R-:W-:Y:S05]  /*68e0*/  @!P0 BRA `(.L_x_128) ;  /* 0x0000003400188947 */ /* 0x006fea0003800000 */
.L_x_277:
[----:B------:R-:W4:Y:S01]  /*68f0*/  LDC.64 R12, c[0x0][0xb10] ;  /* 0x0002c400ff0c7b82 */ /* 0x000f220000000a00 */
[----:B------:R-:W4:Y:S01]  /*6900*/  LDS.128 R16, [R16+0x410] ;  /* 0x0004100010107984 */ /* 0x000f220000000c00 */
[----:B-1----:R-:W-:Y:S01]  /*6910*/  ISETP.NE.AND P1, PT, R41, 0x1, PT ;  /* 0x000000012900780c */ /* 0x002fe20003f25270 */
[----:B--2---:R-:W-:Y:S01]  /*6920*/  VIADD R0, R0, 0x390 ;  /* 0x0000039000007836 */ /* 0x004fe20000000000 */
[----:B---3--:R-:W-:Y:S04]  /*6930*/  ISETP.GE.AND P0, PT, R40, 0x1, PT ;  /* 0x000000012800780c */ /* 0x008fe80003f06270 */
[----:B------:R-:W1:Y:S01]  /*6940*/  LDC.64 R10, c[0x0][0xb18] ;  /* 0x0002c600ff0a7b82 */ /* 0x000e620000000a00 */
[----:B------:R-:W-:Y:S01]  /*6950*/  PRMT R0, RZ, 0x654, R0 ;  /* 0x00000654ff007816 */ /* 0x000fe20000000000 */
[----:B------:R-:W-:Y:S01]  /*6960*/  @!PT LDS RZ, [RZ] ;  /* 0x00000000fffff984 */ /* 0x000fe20000000800 */
[----:B------:R-:W-:Y:S01]  /*6970*/  @!PT LDS RZ, [RZ] ;  /* 0x00000000fffff984 */ /* 0x000fe20000000800 */
[----:B------:R-:W-:Y:S01]  /*6980*/  @!PT LDS RZ, [RZ] ;  /* 0x00000000fffff984 */ /* 0x000fe20000000800 */
[----:B------:R-:W-:Y:S01]  /*6990*/  @!PT LDS RZ, [RZ] ;  /* 0x00000000fffff984 */ /* 0x000fe20000000800 */
[----:B------:R2:W-:Y:S06]  /*69a0*/  MEMBAR.ALL.CTA ;  /* 0x0000000000007992 */ /* 0x0005ec0000008000 */
[----:B--2---:R-:W2:Y:S01]  /*69b0*/  FENCE.VIEW.ASYNC.S ;  /* 0x00000000000073c6 */ /* 0x004ea20000000000 */
[----:B------:R-:W3:Y:S08]  /*69c0*/  @!P1 LDC R14, c[0x0][0xb20] ;  /* 0x0002c800ff0e9b82 */ /* 0x000ef00000000800 */
[----:B------:R-:W1:Y:S01]  /*69d0*/  @!P1 LDC R9, c[0x0][0xb0c] ;  /* 0x0002c300ff099b82 */ /* 0x000e620000000800 */
[----:B--2---:R2:W-:Y:S01]  /*69e0*/  SYNCS.ARRIVE.TRANS64.RED.A1T0 RZ, [R0+URZ], RZ ;  /* 0x000000ff00ff79a7 */ /* 0x0045e200081004ff */
[----:B----4-:R-:W-:Y:S04]  /*69f0*/  LOP3.LUT P4, RZ, R18, 0x1, RZ, 0xc0, !PT ;  /* 0x0000000112ff7812 */ /* 0x010fe8000788c0ff */
[----:B------:R-:W-:Y:S09]  /*6a00*/  P2R R112, PR, RZ, 0x10 ;  /* 0x00000010ff707803 */ /* 0x000ff20000000000 */
[----:B------:R-:W-:Y:S02]  /*6a10*/  @P4 MOV R45, R16 ;  /* 0x00000010002d4202 */ /* 0x000fe40000000f00 */
[----:B------:R-:W-:Y:S01]  /*6a20*/  @P4 LOP3.LUT R43, R17, 0xffff, RZ, 0xc0, !PT ;  /* 0x0000ffff112b4812 */ /* 0x000fe200078ec0ff */
[----:B--2---:R-:W-:Y:S06]  /*6a30*/  @!P0 BRA `(.L_x_129) ;  /* 0x0000000000a48947 */ /* 0x004fec0003800000 */
[----:B------:R-:W-:Y:S01]  /*6a40*/  IMAD.HI.U32 R21, R102, R39, RZ ;  /* 0x0000002766157227 */ /* 0x000fe200078e00ff */
[----:B------:R-:W-:Y:S02]  /*6a50*/  ISETP.NE.AND P0, PT, R38, 0x1, PT ;  /* 0x000000012600780c */ /* 0x000fe40003f05270 */
[----:B------:R-:W-:Y:S01]  /*6a60*/  ISETP.NE.AND P2, PT, R40, 0x1, PT ;  /* 0x000000012800780c */ /* 0x000fe20003f45270 */
[----:B------:R-:W-:Y:S01]  /*6a70*/  IMAD.HI.U32 R20, R101, R90, RZ ;  /* 0x0000005a65147227 */ /* 0x000fe200078e00ff */
[----:B------:R-:W-:Y:S02]  /*6a80*/  SHF.R.U32.HI R21, RZ, R100, R21 ;  /* 0x00000064ff157219 */ /* 0x000fe40000011615 */
[----:B------:R-:W-:Y:S01]  /*6a90*/  ISETP.NE.AND P3, PT, R42, 0x1, PT ;  /* 0x000000012a00780c */ /* 0x000fe20003f65270 */
[----:B------:R-:W-:Y:S01]  /*6aa0*/  IMAD.HI.U32 R24, R45, R90, RZ ;  /* 0x0000005a2d187227 */ /* 0x000fe200078e00ff */
[----:B------:R-:W-:Y:S02]  /*6ab0*/  SHF.R.U32.HI R20, RZ, R91, R20 ;  /* 0x0000005bff147219 */ /* 0x000fe40000011614 */
[----:B------:R-:W-:Y:S01]  /*6ac0*/  SEL R3, R102, R21, !P0 ;  /* 0x0000001566037207 */ /* 0x000fe20004000000 */
[----:B------:R-:W-:Y:S01]  /*6ad0*/  IMAD.HI.U32 R21, R43, R39, RZ ;  /* 0x000000272b157227 */ /* 0x000fe200078e00ff */
[----:B------:R-:W-:Y:S02]  /*6ae0*/  SEL R7, R101, R20, !P3 ;  /* 0x0000001465077207 */ /* 0x000fe40005800000 */
[----:B------:R-:W-:Y:S01]  /*6af0*/  SHF.R.U32.HI R24, RZ, R91, R24 ;  /* 0x0000005bff187219 */ /* 0x000fe20000011618 */
[-C--:B------:R-:W-:Y:S04]  /*6b00*/  IMAD.HI.U32 R20, R3, R36.reuse, RZ ;  /* 0x0000002403147227 */ /* 0x080fe800078e00ff */
[----:B------:R-:W-:Y:S01]  /*6b10*/  IMAD.HI.U32 R22, R7, R36, RZ ;  /* 0x0000002407167227 */ /* 0x000fe200078e00ff */
[-C--:B------:R-:W-:Y:S02]  /*6b20*/  @P2 SHF.R.U32.HI R3, RZ, R37.reuse, R20 ;  /* 0x00000025ff032219 */ /* 0x080fe40000011614 */
[----:B------:R-:W-:Y:S02]  /*6b30*/  SHF.R.U32.HI R20, RZ, R100, R21 ;  /* 0x00000064ff147219 */ /* 0x000fe40000011615 */
[----:B------:R-:W-:Y:S01]  /*6b40*/  @P2 SHF.R.U32.HI R7, RZ, R37, R22 ;  /* 0x00000025ff072219 */ /* 0x000fe20000011616 */
[C---:B------:R-:W-:Y:S01]  /*6b50*/  IMAD R2, R40.reuse, R3, RZ ;  /* 0x0000000328027224 */ /* 0x040fe200078e02ff */
[----:B------:R-:W-:Y:S02]  /*6b60*/  SEL R5, R43, R20, !P0 ;  /* 0x000000142b057207 */ /* 0x000fe40004000000 */
[----:B------:R-:W-:Y:S01]  /*6b70*/  SEL R3, R45, R24, !P3 ;  /* 0x000000182d037207 */ /* 0x000fe20005800000 */
[----:B------:R-:W-:Y:S01]  /*6b80*/  IMAD R4, R40, R7, RZ ;  /* 0x0000000728047224 */ /* 0x000fe200078e02ff */
[C---:B------:R-:W-:Y:S01]  /*6b90*/  ISETP.GE.AND P0, PT, R5.reuse, R2, PT ;  /* 0x000000020500720c */ /* 0x040fe20003f06270 */
[----:B------:R-:W-:Y:S03]  /*6ba0*/  IMAD.HI.U32 R6, R5, R36, RZ ;  /* 0x0000002405067227 */ /* 0x000fe600078e00ff */
[----:B------:R-:W-:Y:S01]  /*6bb0*/  ISETP.GE.OR P0, PT, R3, R4, P0 ;  /* 0x000000040300720c */ /* 0x000fe20000706670 */
[----:B------:R-:W-:Y:S01]  /*6bc0*/  IMAD.MOV R4, RZ, RZ, -R3 ;  /* 0x000000ffff047224 */ /* 0x000fe200078e0a03 */
[-C--:B------:R-:W-:Y:S03]  /*6bd0*/  SHF.R.U32.HI R6, RZ, R37.reuse, R6 ;  /* 0x00000025ff067219 */ /* 0x080fe60000011606 */
[----:B------:R-:W-:Y:S01]  /*6be0*/  IMAD R45, R42, R4, R45 ;  /* 0x000000042a2d7224 */ /* 0x000fe200078e022d */
[----:B------:R-:W-:Y:S05]  /*6bf0*/  SEL R15, R5, R6, !P2 ;  /* 0x00000006050f7207 */ /* 0x000fea0005000000 */
[----:B------:R-:W-:Y:S02]  /*6c00*/  IMAD.MOV R6, RZ, RZ, -R15 ;  /* 0x000000ffff067224 */ /* 0x000fe400078e0a0f */
[C---:B------:R-:W-:Y:S04]  /*6c10*/  @!P0 IMAD.HI.U32 R2, R3.reuse, R36, RZ ;  /* 0x0000002403028227 */ /* 0x040fe800078e00ff */
[----:B------:R-:W-:Y:S01]  /*6c20*/  IMAD R6, R40, R6, R5 ;  /* 0x0000000628067224 */ /* 0x000fe200078e0205 */
[----:B------:R-:W-:Y:S04]  /*6c30*/  @!P0 SHF.R.U32.HI R2, RZ, R37, R2 ;  /* 0x00000025ff028219 */ /* 0x000fe80000011602 */
[----:B------:R-:W-:Y:S02]  /*6c40*/  @!P0 SEL R0, R3, R2, !P2 ;  /* 0x0000000203008207 */ /* 0x000fe40005000000 */
[----:B------:R-:W-:Y:S02]  /*6c50*/  IADD3 R2, PT, PT, -R5, RZ, RZ ;  /* 0x000000ff05027210 */ /* 0x000fe40007ffe1ff */
[----:B------:R-:W-:Y:S01]  /*6c60*/  @!P0 IADD3 R8, PT, PT, R15, -R0, RZ ;  /* 0x800000000f088210 */ /* 0x000fe20007ffe0ff */
[----:B------:R-:W-:Y:S02]  /*6c70*/  @!P0 IMAD R0, R7, R6, R0 ;  /* 0x0000000607008224 */ /* 0x000fe400078e0200 */
[----:B------:R-:W-:Y:S02]  /*6c80*/  IMAD R43, R38, R2, R43 ;  /* 0x00000002262b7224 */ /* 0x000fe400078e022b */
[----:B------:R-:W-:Y:S02]  /*6c90*/  @!P0 IMAD R5, R8, R40, R3 ;  /* 0x0000002808058224 */ /* 0x000fe400078e0203 */
[----:B------:R-:W-:Y:S04]  /*6ca0*/  @!P0 IMAD.MOV.U32 R3, RZ, RZ, R0 ;  /* 0x000000ffff038224 */ /* 0x000fe800078e0000 */
[----:B------:R-:W-:Y:S02]  /*6cb0*/  IMAD R45, R3, R42, R45 ;  /* 0x0000002a032d7224 */ /* 0x000fe400078e022d */
[----:B------:R-:W-:Y:S07]  /*6cc0*/  IMAD R43, R5, R38, R43 ;  /* 0x00000026052b7224 */ /* 0x000fee00078e022b */
.L_x_129:
[----:B------:R-:W-:Y:S01]  /*6cd0*/  @!P1 IMAD.HI.U32 R0, R45, R12, RZ ;  /* 0x0000000c2d009227 */ /* 0x000fe200078e00ff */
[----:B-1----:R-:W-:Y:S01]  /*6ce0*/  @!P1 ISETP.NE.AND P0, PT, R10, 0x1, PT ;  /* 0x000000010a00980c */ /* 0x002fe20003f05270 */
[----:B------:R-:W-:Y:S01]  /*6cf0*/  ULOP3.LUT UP0, URZ, UR42, 0x1b0, URZ, 0xc0, !UPT ;  /* 0x000001b02aff7892 */ /* 0x000fe2000f80c0ff */
[----:B------:R-:W-:Y:S01]  /*6d00*/  @!P1 ISETP.NE.AND P2, PT, R9, 0x1, PT ;  /* 0x000000010900980c */ /* 0x000fe20003f45270 */
[----:B------:R-:W-:Y:S01]  /*6d10*/  @!P1 IMAD.HI.U32 R3, R43, R11, RZ ;  /* 0x0000000b2b039227 */ /* 0x000fe200078e00ff */
[----:B------:R-:W-:Y:S02]  /*6d20*/  @!P1 SHF.R.U32.HI R0, RZ, R13, R0 ;  /* 0x0000000dff009219 */ /* 0x000fe40000011600 */
[----:B------:R-:W-:Y:S01]  /*6d30*/  @P4 SHF.R.U32.HI R107, RZ, 0x10, R17 ;  /* 0x00000010ff6b4819 */ /* 0x000fe20000011611 */
[----:B------:R-:W-:Y:S01]  /*6d40*/  VIADD R113, R113, 0x1 ;  /* 0x0000000171717836 */ /* 0x000fe20000000000 */
[----:B---3--:R-:W-:Y:S02]  /*6d50*/  @!P1 SHF.R.U32.HI R2, RZ, R14, R3 ;  /* 0x0000000eff029219 */ /* 0x008fe40000011603 */
[----:B------:R-:W-:Y:S02]  /*6d60*/  @!P1 SEL R3, R45, R0, !P2 ;  /* 0x000000002d039207 */ /* 0x000fe40005000000 */
[----:B------:R-:W-:Y:S05]  /*6d70*/  @!P1 SEL R2, R43, R2, !P0 ;  /* 0x000000022b029207 */ /* 0x000fea0004000000 */
[----:B------:R-:W-:Y:S02]  /*6d80*/  @!P1 IMAD.IADD R0, R2, 0x1, -R3 ;  /* 0x0000000102009824 */ /* 0x000fe400078e0a03 */
[----:B------:R-:W-:Y:S02]  /*6d90*/  @!P1 IMAD.IADD R2, R3, 0x1, -R2 ;  /* 0x0000000103029824 */ /* 0x000fe400078e0a02 */
[----:B------:R-:W-:Y:S02]  /*6da0*/  @!P1 IMAD R45, R0, R9, R45 ;  /* 0x00000009002d9224 */ /* 0x000fe400078e022d */
[----:B------:R-:W-:Y:S01]  /*6db0*/  @!P1 IMAD R43, R2, R10, R43 ;  /* 0x0000000a022b9224 */ /* 0x000fe200078e022b */
[----:B------:R-:W-:Y:S06]  /*6dc0*/  BRA.U !UP0, `(.L_x_130) ;  /* 0x0000000108407547 */ /* 0x000fec000b800000 */
[----:B------:R-:W1:Y:S01]  /*6dd0*/  LDCU.64 UR8, c[0x4][0x80] ;  /* 0x01001000ff0877ac */ /* 0x000e620008000a00 */
[----:B------:R-:W-:Y:S01]  /*6de0*/  MOV R3, 0x0 ;  /* 0x0000000000037802 */ /* 0x000fe20000000f00 */
[----:B------:R-:W-:Y:S02]  /*6df0*/  HFMA2 R12, -RZ, RZ, 0, 5.9604644775390625e-08 ;  /* 0x00000001ff0c7431 */ /* 0x000fe400000001ff */
[----:B------:R-:W-:Y:S02]  /*6e00*/  IMAD.MOV.U32 R8, RZ, RZ, 0x70 ;  /* 0x00000070ff087424 */ /* 0x000fe400078e00ff */
[----:B------:R-:W-:Y:S01]  /*6e10*/  IMAD.MOV.U32 R13, RZ, RZ, RZ ;  /* 0x000000ffff0d7224 */ /* 0x000fe200078e00ff */
[----:B------:R-:W2:Y:S01]  /*6e20*/  LDCU.64 UR6, c[0x4][0x88] ;  /* 0x01001100ff0677ac */ /* 0x000ea20008000a00 */
[----:B------:R-:W3:Y:S01]  /*6e30*/  LDC.64 R2, c[0x4][R3] ;  /* 0x0100000003027b82 */ /* 0x000ee20000000a00 */
[----:B------:R-:W4:Y:S01]  /*6e40*/  LDCU.64 UR4, c[0x4][0x8] ;  /* 0x01000100ff0477ac */ /* 0x000f220008000a00 */
[----:B-1----:R-:W-:Y:S01]  /*6e50*/  MOV R5, UR9 ;  /* 0x0000000900057c02 */ /* 0x002fe20008000f00 */
[----:B------:R-:W-:Y:S01]  /*6e60*/  IMAD.U32 R4, RZ, RZ, UR8 ;  /* 0x00000008ff047e24 */ /* 0x000fe2000f8e00ff */
[----:B--2---:R-:W-:Y:S01]  /*6e70*/  MOV R7, UR7 ;  /* 0x0000000700077c02 */ /* 0x004fe20008000f00 */
[----:B------:R-:W-:Y:S01]  /*6e80*/  IMAD.U32 R6, RZ, RZ, UR6 ;  /* 0x00000006ff067e24 */ /* 0x000fe2000f8e00ff */
[----:B----4-:R-:W-:Y:S01]  /*6e90*/  MOV R11, UR5 ;  /* 0x00000005000b7c02 */ /* 0x010fe20008000f00 */
[----:B------:R-:W-:Y:S02]  /*6ea0*/  IMAD.U32 R10, RZ, RZ, UR4 ;  /* 0x00000004ff0a7e24 */ /* 0x000fe4000f8e00ff */
[----:B------:R-:W-:Y:S07]  /*6eb0*/  LEPC R20, `(.L_x_130) ;  /* 0x000000001014794e */ /* 0x000fee0000000000 */
[----:B---3-5:R-:W-:Y:S05]  /*6ec0*/  CALL.ABS.NOINC R2 ;  /* 0x0000000002007343 */ /* 0x028fea0003c00000 */
.L_x_130:
[----:B------:R-:W-:Y:S01]  /*6ed0*/  LOP3.LUT P0, RZ, R111, 0x1b0, RZ, 0xc0, !PT ;  /* 0x000001b06fff7812 */ /* 0x000fe2000780c0ff */
[----:B------:R-:W-:Y:S11]  /*6ee0*/  BSSY.RECONVERGENT B6, `(.L_x_131) ;  /* 0x0000013000067945 */ /* 0x000ff60003800200 */
[----:B------:R-:W-:Y:S01]  /*6ef0*/  @!UPT UIADD3 URZ, UPT, UPT, URZ, URZ, URZ ;  /* 0x000000fffffff290 */ /* 0x000fe2000fffe0ff */
[----:B------:R-:W-:Y:S05]  /*6f00*/  @!P0 BRA `(.L_x_132) ;  /* 0x0000000000408947 */ /* 0x000fea0003800000 */
        /* <DEDUP_REMOVED lines=16> */
.L_x_132:
[----:B------:R-:W-:Y:S05]  /*7010*/  BSYNC.RECONVERGENT B6 ;  /* 0x0000000000067941 */ /* 0x000fea0003800200 */
.L_x_131:
[----:B------:R-:W-:Y:S01]  /*7020*/  ISETP.NE.U32.AND P3, PT, R88, RZ, PT ;  /* 0x000000ff5800720c */ /* 0x000fe20003f65070 */
[----:B------:R-:W-:Y:S01]  /*7030*/  UISETP.NE.AND UP1, UPT, UR44, URZ, UPT ;  /* 0x000000ff2c00728c */ /* 0x000fe2000bf25270 */
[----:B------:R-:W-:Y:S02]  /*7040*/  ISETP.NE.U32.AND P4, PT, R84, RZ, PT ;  /* 0x000000ff5400720c */ /* 0x000fe40003f85070 */
[----:B------:R-:W-:Y:S02]  /*7050*/  ISETP.NE.AND.EX P3, PT, R89, RZ, PT, P3 ;  /* 0x000000ff5900720c */ /* 0x000fe40003f65330 */
[----:B------:R-:W-:Y:S02]  /*7060*/  PLOP3.LUT P1, PT, PT, PT, PT, 0x8, 0x80 ;  /* 0x000000000080781c */ /* 0x000fe40003f2e170 */
[----:B------:R-:W-:Y:S02]  /*7070*/  PLOP3.LUT P0, PT, PT, PT, UP1, 0x80, 0x8 ;  /* 0x000000000008781c */ /* 0x000fe40003f0f018 */
[----:B------:R-:W-:Y:S02]  /*7080*/  ISETP.NE.AND.EX P4, PT, R85, RZ, PT, P4 ;  /* 0x000000ff5500720c */ /* 0x000fe40003f85340 */
[----:B------:R-:W1:Y:S09]  /*7090*/  @UP1 LDCU.64 UR4, c[0x0][0x888] ;  /* 0x00011100ff0417ac */ /* 0x000e720008000a00 */
[----:B------:R-:W-:Y:S01]  /*70a0*/  @P0 PLOP3.LUT P1, PT, P3, PT, PT, 0x80, 0x8 ;  /* 0x000000000008081c */ /* 0x000fe20001f2f070 */
[----:B-1----:R-:W-:Y:S04]  /*70b0*/  @UP1 UISETP.NE.U32.AND UP0, UPT, UR4, URZ, UPT ;  /* 0x000000ff0400128c */ /* 0x002fe8000bf05070 */
[----:B------:R-:W-:Y:S04]  /*70c0*/  @UP1 UISETP.NE.AND.EX UP0, UPT, UR5, URZ, UPT, UP0 ;  /* 0x000000ff0500128c */ /* 0x000fe8000bf05300 */
[----:B------:R-:W-:Y:S01]  /*70d0*/  @UP1 USEL UR4, URZ, 0xffffffff, UP0 ;  /* 0xffffffffff041887 */ /* 0x000fe20008000000 */
[----:B------:R-:W-:Y:S11]  /*70e0*/  @!P3 BRA `(.L_x_133) ;  /* 0x00000000002cb947 */ /* 0x000ff60003800000 */
[----:B------:R-:W-:Y:S01]  /*70f0*/  ISETP.NE.U32.AND P2, PT, R86, RZ, PT ;  /* 0x000000ff5600720c */ /* 0x000fe20003f45070 */
[----:B------:R-:W-:Y:S03]  /*7100*/  IMAD.MOV.U32 R98, RZ, RZ, 0x1 ;  /* 0x00000001ff627424 */ /* 0x000fe600078e00ff */
[----:B------:R-:W-:Y:S11]  /*7110*/  ISETP.NE.AND.EX P2, PT, R87, RZ, PT, P2 ;  /* 0x000000ff5700720c */ /* 0x000ff60003f45320 */
[----:B------:R-:W-:Y:S02]  /*7120*/  @!UPT UIADD3 URZ, UPT, UPT, URZ, URZ, URZ ;  /* 0x000000fffffff290 */ /* 0x000fe4000fffe0ff */
[----:B------:R-:W1:Y:S01]  /*7130*/  @P2 LDC.64 R2, c[0x0][0x888] ;  /* 0x00022200ff022b82 */ /* 0x000e620000000a00 */
[----:B------:R-:W-:Y:S04]  /*7140*/  @P2 IMAD R0, R88, UR36, RZ ;  /* 0x0000002458002c24 */ /* 0x000fe8000f8e02ff */
[----:B-1----:R-:W-:Y:S04]  /*7150*/  @P2 IMAD.WIDE R2, R0, 0x4, R2 ;  /* 0x0000000400022825 */ /* 0x002fe800078e0202 */
[----:B------:R-:W-:Y:S01]  /*7160*/  HFMA2 R0, -RZ, RZ, 0, 5.9604644775390625e-08 ;  /* 0x00000001ff007431 */ /* 0x000fe200000001ff */
[----:B-----5:R1:W5:Y:S04]  /*7170*/  @P2 LDG.E R48, desc[UR40][R2.64] ;  /* 0x0000002802302981 */ /* 0x020368000c1e1900 */
[----:B------:R-:W-:Y:S01]  /*7180*/  @!P2 PRMT R98, R0, 0x7610, R98 ;  /* 0x000076100062a816 */ /* 0x000fe20000000062 */
[----:B-1----:R-:W2:Y:S06]  /*7190*/  @!P2 LDC R48, c[0x0][0x880] ;  /* 0x00022000ff30ab82 */ /* 0x002eac0000000800 */
.L_x_133:
[----:B------:R-:W-:Y:S05]  /*71a0*/  @!P4 BRA `(.L_x_134) ;  /* 0x000000000020c947 */ /* 0x000fea0003800000 */
[----:B------:R-:W-:Y:S04]  /*71b0*/  ISETP.NE.U32.AND P2, PT, R82, RZ, PT ;  /* 0x000000ff5200720c */ /* 0x000fe80003f45070 */
[----:B------:R-:W-:Y:S11]  /*71c0*/  ISETP.NE.AND.EX P2, PT, R83, RZ, PT, P2 ;  /* 0x000000ff5300720c */ /* 0x000ff60003f45320 */
[----:B------:R-:W-:Y:S02]  /*71d0*/  @!UPT UIADD3 URZ, UPT, UPT, URZ, URZ, URZ ;  /* 0x000000fffffff290 */ /* 0x000fe4000fffe0ff */
[----:B------:R-:W1:Y:S01]  /*71e0*/  @P2 LDC.64 R2, c[0x0][0x8a8] ;  /* 0x00022a00ff022b82 */ /* 0x000e620000000a00 */
[----:B------:R-:W-:Y:S04]  /*71f0*/  @P2 IMAD R0, R84, UR36, RZ ;  /* 0x0000002454002c24 */ /* 0x000fe8000f8e02ff */
[----:B-1----:R-:W-:Y:S05]  /*7200*/  @P2 IMAD.WIDE R2, R0, 0x4, R2 ;  /* 0x0000000400022825 */ /* 0x002fea00078e0202 */
[----:B-----5:R1:W5:Y:S02]  /*7210*/  @P2 LDG.E R47, desc[UR40][R2.64] ;  /* 0x00000028022f2981 */ /* 0x020364000c1e1900 */
[----:B-1----:R-:W3:Y:S02]  /*7220*/  @!P2 LDC R47, c[0x0][0x8a0] ;  /* 0x00022800ff2fab82 */ /* 0x002ee40000000800 */
.L_x_134:
[----:B--2--5:R-:W-:Y:S01]  /*7230*/  @P0 ISETP.NE.AND P4, PT, R48, RZ, PT ;  /* 0x000000ff3000020c */ /* 0x024fe20003f85270 */
[----:B------:R-:W-:Y:S01]  /*7240*/  IMAD.U32 R0, RZ, RZ, UR4 ;  /* 0x00000004ff007e24 */ /* 0x000fe2000f8e00ff */
[----:B------:R-:W-:Y:S01]  /*7250*/  @P0 LOP3.LUT P2, RZ, R98, 0xff, RZ, 0xc0, !PT ;  /* 0x000000ff62ff0812 */ /* 0x000fe2000784c0ff */
[----:B------:R-:W-:Y:S01]  /*7260*/  BSSY B1, `(.L_x_135) ;  /* 0x0000039000017945 */ /* 0x000fe20003800000 */
[----:B------:R-:W-:Y:S02]  /*7270*/  @P0 SEL R9, RZ, 0xffffffff, P4 ;  /* 0xffffffffff090807 */ /* 0x000fe40002000000 */
[----:B------:R-:W-:Y:S02]  /*7280*/  CS2R R58, SRZ ;  /* 0x00000000003a7805 */ /* 0x000fe4000001ff00 */
[----:B------:R-:W-:Y:S02]  /*7290*/  LEA R92, R44, UR43, 0x3 ;  /* 0x0000002b2c5c7c11 */ /* 0x000fe4000f8e18ff */
[----:B------:R-:W-:Y:S02]  /*72a0*/  CS2R R56, SRZ ;  /* 0x0000000000387805 */ /* 0x000fe4000001ff00 */
[----:B------:R-:W-:Y:S02]  /*72b0*/  @P1 SEL R9, R0, R9, !P2 ;  /* 0x0000000900091207 */ /* 0x000fe40005000000 */
[----:B------:R-:W-:Y:S02]  /*72c0*/  CS2R R54, SRZ ;  /* 0x0000000000367805 */ /* 0x000fe4000001ff00 */
[----:B------:R-:W-:Y:S02]  /*72d0*/  SHF.L.U32 R7, R110, 0x1f, RZ ;  /* 0x0000001f6e077819 */ /* 0x000fe400000006ff */
[----:B------:R-:W-:Y:S02]  /*72e0*/  CS2R R52, SRZ ;  /* 0x0000000000347805 */ /* 0x000fe4000001ff00 */
[----:B------:R-:W-:Y:S02]  /*72f0*/  @P0 LOP3.LUT R9, R9, 0x1, RZ, 0xc0, !PT ;  /* 0x0000000109090812 */ /* 0x000fe400078ec0ff */
[C---:B------:R-:W-:Y:S02]  /*7300*/  LEA.HI R5, R44.reuse, R44, RZ, 0x1 ;  /* 0x0000002c2c057211 */ /* 0x040fe400078f08ff */
[----:B------:R-:W-:Y:S02]  /*7310*/  ISETP.NE.U32.OR P1, PT, R9, 0x1, !P0 ;  /* 0x000000010900780c */ /* 0x000fe40004725470 */
[----:B------:R-:W-:Y:S01]  /*7320*/  PLOP3.LUT P5, PT, PT, PT, PT, 0x8, 0x80 ;  /* 0x000000000080781c */ /* 0x000fe20003fae170 */
[C---:B------:R-:W-:Y:S01]  /*7330*/  IMAD.SHL.U32 R3, R5.reuse, 0x20, RZ ;  /* 0x0000002005037824 */ /* 0x040fe200078e00ff */
[----:B------:R-:W-:Y:S04]  /*7340*/  LOP3.LUT R5, R5, 0xffe, RZ, 0xc0, !PT ;  /* 0x00000ffe05057812 */ /* 0x000fe800078ec0ff */
[----:B------:R-:W-:Y:S01]  /*7350*/  LOP3.LUT R3, R3, 0xffffffc0, RZ, 0xc0, !PT ;  /* 0xffffffc003037812 */ /* 0x000fe200078ec0ff */
[----:B------:R-:W-:Y:S04]  /*7360*/  IMAD.IADD R32, R44, 0x1, -R5 ;  /* 0x000000012c207824 */ /* 0x000fe800078e0a05 */
[----:B------:R-:W-:Y:S01]  /*7370*/  @P1 SHF.L.U32 R2, R108, 0x1f, RZ ;  /* 0x0000001f6c021819 */ /* 0x000fe200000006ff */
[----:B------:R-:W-:Y:S03]  /*7380*/  IMAD.IADD R3, R46, 0x1, R3 ;  /* 0x000000012e037824 */ /* 0x000fe600078e0203 */
[----:B------:R-:W1:Y:S01]  /*7390*/  @P1 SYNCS.PHASECHK.TRANS64.TRYWAIT P0, [UR43+0x360], R2 ;  /* 0x00036002ff0015a7 */ /* 0x000e62000800112b */
[----:B------:R-:W-:Y:S01]  /*73a0*/  IMAD R32, R32, 0x100000, R3 ;  /* 0x0010000020207824 */ /* 0x000fe200078e0203 */
[----:B------:R2:W4:Y:S01]  /*73b0*/  SYNCS.PHASECHK.TRANS64.TRYWAIT P4, [R92+URZ+0x3a0], R7 ;  /* 0x0003a0075c0075a7 */ /* 0x00052200080811ff */
[----:B-1----:R-:W-:Y:S01]  /*73c0*/  @P1 PLOP3.LUT P5, PT, P0, PT, PT, 0x8, 0x80 ;  /* 0x000000000080181c */ /* 0x002fe200007ae170 */
[----:B------:R-:W-:Y:S01]  /*73d0*/  @!UPT UIADD3 URZ, UPT, UPT, URZ, URZ, URZ ;  /* 0x000000fffffff290 */ /* 0x000fe2000fffe0ff */
[----:B--2---:R-:W-:Y:S11]  /*73e0*/  @!P1 BRA `(.L_x_136) ;  /* 0x0000000000809947 */ /* 0x004ff60003800000 */
[----:B------:R-:W-:Y:S01]  /*73f0*/  ISETP.NE.U32.AND P0, PT, RZ, UR38, PT ;  /* 0x00000026ff007c0c */ /* 0x000fe2000bf05070 */
[----:B------:R-:W-:Y:S01]  /*7400*/  BSSY B0, `(.L_x_137) ;  /* 0x0000012000007945 */ /* 0x000fe20003800000 */
[----:B------:R-:W-:Y:S02]  /*7410*/  ISETP.NE.AND P2, PT, R48, RZ, PT ;  /* 0x000000ff3000720c */ /* 0x000fe40003f45270 */
[----:B------:R-:W-:Y:S02]  /*7420*/  CS2R R54, SRZ ;  /* 0x0000000000367805 */ /* 0x000fe4000001ff00 */
[----:B------:R-:W-:Y:S02]  /*7430*/  ISETP.NE.AND.EX P0, PT, RZ, UR39, PT, P0 ;  /* 0x00000027ff007c0c */ /* 0x000fe4000bf05300 */
[----:B------:R-:W-:Y:S02]  /*7440*/  CS2R R52, SRZ ;  /* 0x0000000000347805 */ /* 0x000fe4000001ff00 */
[----:B------:R-:W-:Y:S02]  /*7450*/  LOP3.LUT P1, RZ, R98, 0xff, RZ, 0xc0, !PT ;  /* 0x000000ff62ff7812 */ /* 0x000fe4000782c0ff */
[----:B------:R-:W-:Y:S02]  /*7460*/  CS2R R58, SRZ ;  /* 0x00000000003a7805 */ /* 0x000fe4000001ff00 */
[----:B------:R-:W-:Y:S02]  /*7470*/  SEL R0, RZ, 0xffffffff, P2 ;  /* 0xffffffffff007807 */ /* 0x000fe40001000000 */
[----:B------:R-:W-:Y:S02]  /*7480*/  CS2R R56, SRZ ;  /* 0x0000000000387805 */ /* 0x000fe4000001ff00 */
[----:B------:R-:W-:Y:S04]  /*7490*/  SEL R3, RZ, 0xffffffff, P0 ;  /* 0xffffffffff037807 */ /* 0x000fe80000000000 */
[----:B------:R-:W-:Y:S04]  /*74a0*/  @P3 SEL R0, R3, R0, !P1 ;  /* 0x0000000003003207 */ /* 0x000fe80004800000 */
[----:B------:R-:W-:Y:S04]  /*74b0*/  LOP3.LUT R0, R0, 0x1, RZ, 0xc0, !PT ;  /* 0x0000000100007812 */ /* 0x000fe800078ec0ff */
[----:B------:R-:W-:Y:S01]  /*74c0*/  ISETP.NE.U32.AND P0, PT, R0, 0x1, PT ;  /* 0x000000010000780c */ /* 0x000fe20003f05070 */
[----:B------:R-:W-:Y:S01]  /*74d0*/  @!UPT UIADD3 URZ, UPT, UPT, URZ, URZ, URZ ;  /* 0x000000fffffff290 */ /* 0x000fe2000fffe0ff */
[----:B------:R-:W-:Y:S11]  /*74e0*/  @!P5 BRA `(.L_x_138) ;  /* 0x00000000000cd947 */ /* 0x000ff60003800000 */
[----:B------:R-:W-:Y:S04]  /*74f0*/  SHF.L.U32 R3, R108, 0x1f, RZ ;  /* 0x0000001f6c037819 */ /* 0x000fe800000006ff */
[----:B------:R-:W1:Y:S02]  /*7500*/  SYNCS.PHASECHK.TRANS64.TRYWAIT P1, [UR43+0x360], R3 ;  /* 0x00036003ff0075a7 */ /* 0x000e64000802112b */
[----:B-1----:R-:W-:Y:S05]  /*7510*/  @!P1 BRA `(.L_x_139) ;  /* 0x0000002800209947 */ /* 0x002fea0003800000 */
.L_x_138:
[----:B------:R-:W-:Y:S05]  /*7520*/  BSYNC B0 ;  /* 0x0000000000007941 */ /* 0x000fea0003800000 */
.L_x_137:
[----:B------:R2:W1:Y:S01]  /*7530*/  @P0 LDS.128 R52, [R105+UR43+0x600] ;  /* 0x0006002b69340984 */ /* 0x0004620008000c00 */
[----:B------:R-:W-:Y:S01]  /*7540*/  UIADD3 UR4, UPT, UPT, UR43, 0x368, URZ ;  /* 0x000003682b047890 */ /* 0x000fe2000fffe0ff */
[----:B------:R-:W-:Y:S02]  /*7550*/  LOP3.LUT R108, R108, 0x1, RZ, 0x3c, !PT ;  /* 0x000000016c6c7812 */ /* 0x000fe400078e3cff */
[----:B------:R2:W1:Y:S01]  /*7560*/  @P0 LDS.128 R56, [R104+0x10] ;  /* 0x0000100068380984 */ /* 0x0004620000000c00 */
[----:B------:R-:W-:Y:S01]  /*7570*/  UPRMT UR4, UR37, 0x654, UR4 ;  /* 0x0000065425047896 */ /* 0x000fe20008000004 */
[----:B------:R-:W-:Y:S01]  /*7580*/  @!PT LDS RZ, [RZ] ;  /* 0x00000000fffff984 */ /* 0x000fe20000000800 */
[----:B------:R-:W-:Y:S01]  /*7590*/  @!PT LDS RZ, [RZ] ;  /* 0x00000000fffff984 */ /* 0x000fe20000000800 */
[----:B------:R-:W-:Y:S01]  /*75a0*/  @!PT LDS RZ, [RZ] ;  /* 0x00000000fffff984 */ /* 0x000fe20000000800 */
[----:B------:R-:W-:Y:S01]  /*75b0*/  @!PT LDS RZ, [RZ] ;  /* 0x00000000fffff984 */ /* 0x000fe20000000800 */
[----:B------:R5:W-:Y:S06]  /*75c0*/  MEMBAR.ALL.CTA ;  /* 0x0000000000007992 */ /* 0x000bec0000008000 */
[----:B-----5:R-:W5:Y:S02]  /*75d0*/  FENCE.VIEW.ASYNC.S ;  /* 0x00000000000073c6 */ /* 0x020f640000000000 */
[----:B-----5:R-:W-:Y:S03]  /*75e0*/  SYNCS.ARRIVE.TRANS64.RED.A1T0 RZ, [UR4], RZ ;  /* 0x000000ffffff79a7 */ /* 0x020fe60008100404 */
.L_x_136:
[----:B------:R-:W-:Y:S05]  /*75f0*/  BSYNC B1 ;  /* 0x0000000000017941 */ /* 0x000fea0003800000 */
.L_x_135:
[----:B-1----:R-:W-:Y:S04]  /*7600*/  SHF.R.U32.HI R3, RZ, 0x15, R32 ;  /* 0x00000015ff037819 */ /* 0x002fe80000011620 */
[----:B------:R-:W-:Y:S01]  /*7610*/  LOP3.LUT P0, RZ, R3, 0x3, R106, 0x48, !PT ;  /* 0x0000000303ff7812 */ /* 0x000fe2000780486a */
[----:B------:R-:W-:Y:S01]  /*7620*/  @!UPT UIADD3 URZ, UPT, UPT, URZ, URZ, URZ ;  /* 0x000000fffffff290 */ /* 0x000fe2000fffe0ff */
[----:B----4-:R-:W-:Y:S11]  /*7630*/  @P4 BRA `(.L_x_140) ;  /* 0x0000000000084947 */ /* 0x010ff60003800000 */
[----:B------:R-:W1:Y:S02]  /*7640*/  SYNCS.PHASECHK.TRANS64.TRYWAIT P1, [R92+URZ+0x3a0], R7 ;  /* 0x0003a0075c0075a7 */ /* 0x000e6400080211ff */
[----:B-1----:R-:W-:Y:S05]  /*7650*/  @!P1 BRA `(.L_x_141) ;  /* 0x0000002400e89947 */ /* 0x002fea0003800000 */
.L_x_140:
[----:B------:R-:W-:Y:S05]  /*7660*/  @!P0 BRA `(.L_x_142) ;  /* 0x0000000000408947 */ /* 0x000fea0003800000 */
[----:B------:R-:W4:Y:S01]  /*7670*/  LDCU.64 UR8, c[0x4][0x70] ;  /* 0x01000e00ff0877ac */ /* 0x000f220008000a00 */
[----:B------:R-:W-:Y:S01]  /*7680*/  MOV R3, 0x0 ;  /* 0x0000000000037802 */ /* 0x000fe20000000f00 */
[----:B------:R-:W-:Y:S02]  /*7690*/  HFMA2 R12, -RZ, RZ, 0, 5.9604644775390625e-08 ;  /* 0x00000001ff0c7431 */ /* 0x000fe400000001ff */
[----:B------:R-:W-:Y:S02]  /*76a0*/  IMAD.MOV.U32 R8, RZ, RZ, 0x192 ;  /* 0x00000192ff087424 */ /* 0x000fe400078e00ff */
[----:B------:R-:W-:Y:S01]  /*76b0*/  IMAD.MOV.U32 R13, RZ, RZ, RZ ;  /* 0x000000ffff0d7224 */ /* 0x000fe200078e00ff */
[----:B------:R-:W1:Y:S01]  /*76c0*/  LDCU.64 UR6, c[0x4][0x78] ;  /* 0x01000f00ff0677ac */ /* 0x000e620008000a00 */
[----:B------:R-:W2:Y:S01]  /*76d0*/  LDC.64 R2, c[0x4][R3] ;  /* 0x0100000003027b82 */ /* 0x000ea20000000a00 */
[----:B------:R-:W5:Y:S01]  /*76e0*/  LDCU.64 UR4, c[0x4][0x10] ;  /* 0x01000200ff0477ac */ /* 0x000f620008000a00 */
[----:B----4-:R-:W-:Y:S01]  /*76f0*/  MOV R5, UR9 ;  /* 0x0000000900057c02 */ /* 0x010fe20008000f00 */
[----:B------:R-:W-:Y:S01]  /*7700*/  IMAD.U32 R4, RZ, RZ, UR8 ;  /* 0x00000008ff047e24 */ /* 0x000fe2000f8e00ff */
[----:B-1----:R-:W-:Y:S01]  /*7710*/  MOV R7, UR7 ;  /* 0x0000000700077c02 */ /* 0x002fe20008000f00 */
[----:B------:R-:W-:Y:S01]  /*7720*/  IMAD.U32 R6, RZ, RZ, UR6 ;  /* 0x00000006ff067e24 */ /* 0x000fe2000f8e00ff */
[----:B-----5:R-:W-:Y:S01]  /*7730*/  MOV R11, UR5 ;  /* 0x00000005000b7c02 */ /* 0x020fe20008000f00 */
[----:B------:R-:W-:Y:S02]  /*7740*/  IMAD.U32 R10, RZ, RZ, UR4 ;  /* 0x00000004ff0a7e24 */ /* 0x000fe4000f8e00ff */
[----:B------:R-:W-:Y:S07]  /*7750*/  LEPC R20, `(.L_x_142) ;  /* 0x000000001014794e */ /* 0x000fee0000000000 */
[----:B--23--:R-:W-:Y:S05]  /*7760*/  CALL.ABS.NOINC R2 ;  /* 0x0000000002007343 */ /* 0x00cfea0003c00000 */
.L_x_142:
[----:B------:R-:W-:Y:S01]  /*7770*/  LOP3.LUT P0, RZ, R103, 0x60, RZ, 0xc0, !PT ;  /* 0x0000006067ff7812 */ /* 0x000fe2000780c0ff */
[----:B------:R-:W-:Y:S05]  /*7780*/  WARPSYNC.ALL ;  /* 0x0000000000007948 */ /* 0x000fea0003800000 */
[----:B------:R-:W-:Y:S01]  /*7790*/  IMAD.SHL.U32 R78, R53, 0x100, RZ ;  /* 0x00000100354e7824 */ /* 0x000fe200078e00ff */
[----:B------:R-:W-:Y:S01]  /*77a0*/  R2UR UR4, R32 ;  /* 0x00000000200472ca */ /* 0x000fe200000e0000 */
[----:B------:R-:W-:Y:S01]  /*77b0*/  IMAD.SHL.U32 R72, R55, 0x100, RZ ;  /* 0x0000010037487824 */ /* 0x000fe200078e00ff */
[C---:B------:R-:W-:Y:S01]  /*77c0*/  SHF.L.U32 R50, R52.reuse, 0x10, RZ ;  /* 0x0000001034327819 */ /* 0x040fe200000006ff */
[----:B------:R-:W-:Y:S01]  /*77d0*/  IMAD.SHL.U32 R66, R57, 0x100, RZ ;  /* 0x0000010039427824 */ /* 0x000fe200078e00ff */
[C---:B------:R-:W-:Y:S01]  /*77e0*/  PRMT R49, R52.reuse, 0x8880, RZ ;  /* 0x0000888034317816 */ /* 0x040fe200000000ff */
[----:B------:R-:W-:Y:S01]  /*77f0*/  IMAD.SHL.U32 R60, R59, 0x100, RZ ;  /* 0x000001003b3c7824 */ /* 0x000fe200078e00ff */
[----:B------:R-:W-:Y:S01]  /*7800*/  SHF.L.U32 R51, R52, 0x8, RZ ;  /* 0x0000000834337819 */ /* 0x000fe200000006ff */
[----:B------:R-:W-:Y:S01]  /*7810*/  BSSY.RECONVERGENT B0, `(.L_x_143) ;  /* 0x00000a0000007945 */ /* 0x000fe20003800200 */
[----:B------:R-:W-:Y:S02]  /*7820*/  SHF.R.S32.HI R50, RZ, 0x18, R50 ;  /* 0x00000018ff327819 */ /* 0x000fe40000011432 */
[C---:B------:R-:W-:Y:S02]  /*7830*/  PRMT R80, R53.reuse, 0x8880, RZ ;  /* 0x0000888035507816 */ /* 0x040fe400000000ff */
[----:B------:R-:W-:Y:S01]  /*7840*/  SHF.R.S32.HI R51, RZ, 0x18, R51 ;  /* 0x00000018ff337819 */ /* 0x000fe20000011433 */
[----:B-1----:R-:W-:Y:S01]  /*7850*/  LDTM.16dp32bit_t0_t15.x32 R4, tmem[UR4] ;  /* 0x00000004000479ee */ /* 0x002fe20008a80000 */
[----:B------:R-:W3:Y:S01]  /*7860*/  LDTM.16dp32bit_t16_t31.x32 R4, tmem[UR4+0x20] ;  /* 0x00002004000479ee */ /* 0x000ee20008aa0000 */
[----:B------:R-:W-:Y:S01]  /*7870*/  NOP ;  /* 0x0000000000007918 */ /* 0x000fe20000000000 */
[----:B------:R-:W-:Y:S02]  /*7880*/  R2UR UR5, R92 ;  /* 0x000000005c0572ca */ /* 0x000fe400000e0000 */
[----:B------:R-:W-:Y:S02]  /*7890*/  SHF.R.S32.HI R52, RZ, 0x18, R52 ;  /* 0x00000018ff347819 */ /* 0x000fe40000011434 */
[----:B------:R-:W-:Y:S02]  /*78a0*/  SHF.L.U32 R79, R53, 0x10, RZ ;  /* 0x00000010354f7819 */ /* 0x000fe400000006ff */
[C---:B------:R-:W-:Y:S02]  /*78b0*/  PRMT R77, R54.reuse, 0x8880, RZ ;  /* 0x00008880364d7816 */ /* 0x040fe400000000ff */
[----:B------:R-:W-:Y:S02]  /*78c0*/  SHF.R.S32.HI R53, RZ, 0x18, R53 ;  /* 0x00000018ff357819 */ /* 0x000fe40000011435 */
[----:B------:R-:W-:Y:S02]  /*78d0*/  SHF.L.U32 R76, R54, 0x10, RZ ;  /* 0x00000010364c7819 */ /* 0x000fe400000006ff */
[C---:B------:R-:W-:Y:S01]  /*78e0*/  PRMT R74, R55.reuse, 0x8880, RZ ;  /* 0x00008880374a7816 */ /* 0x040fe200000000ff */
[----:B------:R-:W-:Y:S01]  /*78f0*/  UIADD3 UR5, UPT, UPT, UR5, 0x3c0, URZ ;  /* 0x000003c005057890 */ /* 0x000fe2000fffe0ff */
[----:B------:R-:W-:Y:S02]  /*7900*/  SHF.L.U32 R73, R55, 0x10, RZ ;  /* 0x0000001037497819 */ /* 0x000fe400000006ff */
[C---:B------:R-:W-:Y:S01]  /*7910*/  PRMT R71, R56.reuse, 0x8880, RZ ;  /* 0x0000888038477816 */ /* 0x040fe200000000ff */
[----:B------:R-:W-:Y:S01]  /*7920*/  UPRMT UR5, UR37, 0x654, UR5 ;  /* 0x0000065425057896 */ /* 0x000fe20008000005 */
[----:B------:R-:W-:Y:S02]  /*7930*/  SHF.R.S32.HI R55, RZ, 0x18, R55 ;  /* 0x00000018ff377819 */ /* 0x000fe40000011437 */
[----:B------:R-:W-:Y:S01]  /*7940*/  SHF.L.U32 R70, R56, 0x10, RZ ;  /* 0x0000001038467819 */ /* 0x000fe200000006ff */
[----:B---3--:R-:W-:Y:S01]  /*7950*/  IMAD R4, R47, R4, RZ ;  /* 0x000000042f047224 */ /* 0x008fe200078e02ff */
[----:B------:R-:W-:Y:S01]  /*7960*/  PRMT R68, R57, 0x8880, RZ ;  /* 0x0000888039447816 */ /* 0x000fe200000000ff */
[----:B------:R-:W-:Y:S01]  /*7970*/  IMAD R5, R47, R5, RZ ;  /* 0x000000052f057224 */ /* 0x000fe200078e02ff */
[----:B------:R-:W-:Y:S01]  /*7980*/  SHF.L.U32 R67, R57, 0x10, RZ ;  /* 0x0000001039437819 */ /* 0x000fe200000006ff */
[----:B------:R-:W-:Y:S01]  /*7990*/  IMAD R6, R47, R6, RZ ;  /* 0x000000062f067224 */ /* 0x000fe200078e02ff */
[----:B------:R-:W-:Y:S01]  /*79a0*/  SYNCS.ARRIVE.TRANS64.RED.A1T0 RZ, [UR5], RZ ;  /* 0x000000ffffff79a7 */ /* 0x000fe20008100405 */
[----:B------:R-:W-:Y:S01]  /*79b0*/  IMAD R4, R49, R48, R4 ;  /* 0x0000003031047224 */ /* 0x000fe200078e0204 */
[----:B------:R-:W-:Y:S01]  /*79c0*/  MOV R49, R80 ;  /* 0x0000005000317202 */ /* 0x000fe20000000f00 */
[----:B------:R-:W-:Y:S01]  /*79d0*/  IMAD R7, R47, R7, RZ ;  /* 0x000000072f077224 */ /* 0x000fe200078e02ff */
[----:B------:R-:W-:Y:S01]  /*79e0*/  PRMT R65, R58, 0x8880, RZ ;  /* 0x000088803a417816 */ /* 0x000fe200000000ff */
[-C--:B------:R-:W-:Y:S01]  /*79f0*/  IMAD R5, R50, R48.reuse, R5 ;  /* 0x0000003032057224 */ /* 0x080fe200078e0205 */
[----:B------:R-:W-:Y:S01]  /*7a00*/  SHF.R.S32.HI R50, RZ, 0x18, R79 ;  /* 0x00000018ff327819 */ /* 0x000fe2000001144f */
[----:B------:R-:W-:Y:S01]  /*7a10*/  IMAD R6, R51, R48, R6 ;  /* 0x0000003033067224 */ /* 0x000fe200078e0206 */
[----:B------:R-:W-:Y:S01]  /*7a20*/  SHF.R.S32.HI R51, RZ, 0x18, R78 ;  /* 0x00000018ff337819 */ /* 0x000fe2000001144e */
[C---:B------:R-:W-:Y:S01]  /*7a30*/  IMAD R8, R47.reuse, R8, RZ ;  /* 0x000000082f087224 */ /* 0x040fe200078e02ff */
[----:B------:R-:W-:Y:S01]  /*7a40*/  SHF.R.S32.HI R57, RZ, 0x18, R57 ;  /* 0x00000018ff397819 */ /* 0x000fe20000011439 */
[----:B------:R-:W-:Y:S01]  /*7a50*/  IMAD R7, R52, R48, R7 ;  /* 0x0000003034077224 */ /* 0x000fe200078e0207 */
[----:B------:R-:W-:Y:S01]  /*7a60*/  SHF.L.U32 R64, R58, 0x10, RZ ;  /* 0x000000103a407819 */ /* 0x000fe200000006ff */
[----:B------:R-:W-:Y:S01]  /*7a70*/  IMAD R9, R47, R9, RZ ;  /* 0x000000092f097224 */ /* 0x000fe200078e02ff */
[----:B------:R-:W-:Y:S01]  /*7a80*/  PRMT R62, R59, 0x8880, RZ ;  /* 0x000088803b3e7816 */ /* 0x000fe200000000ff */
[----:B------:R-:W-:Y:S01]  /*7a90*/  IMAD R10, R47, R10, RZ ;  /* 0x0000000a2f0a7224 */ /* 0x000fe200078e02ff */
[----:B------:R-:W-:Y:S01]  /*7aa0*/  I2IP.S8.S32.SAT R92, R7, R6, RZ ;  /* 0x00000006075c7239 */ /* 0x000fe200000014ff */
[----:B------:R-:W-:Y:S01]  /*7ab0*/  IMAD R8, R49, R48, R8 ;  /* 0x0000003031087224 */ /* 0x000fe200078e0208 */
[----:B------:R-:W-:Y:S01]  /*7ac0*/  MOV R49, R77 ;  /* 0x0000004d00317202 */ /* 0x000fe20000000f00 */
[----:B------:R-:W-:Y:S01]  /*7ad0*/  IMAD R11, R47, R11, RZ ;  /* 0x0000000b2f0b7224 */ /* 0x000fe200078e02ff */
[----:B------:R-:W-:Y:S01]  /*7ae0*/  I2IP.S8.S32.SAT R92, R5, R4, R92 ;  /* 0x00000004055c7239 */ /* 0x000fe2000000145c */
[-C--:B------:R-:W-:Y:S01]  /*7af0*/  IMAD R9, R50, R48.reuse, R9 ;  /* 0x0000003032097224 */ /* 0x080fe200078e0209 */
[----:B------:R-:W-:Y:S01]  /*7b00*/  SHF.R.S32.HI R50, RZ, 0x18, R76 ;  /* 0x00000018ff327819 */ /* 0x000fe2000001144c */
[----:B------:R-:W-:Y:S01]  /*7b10*/  IMAD R10, R51, R48, R10 ;  /* 0x00000030330a7224 */ /* 0x000fe200078e020a */
[----:B------:R-:W-:Y:S01]  /*7b20*/  MOV R51, R74 ;  /* 0x0000004a00337202 */ /* 0x000fe20000000f00 */
[----:B------:R-:W-:Y:S01]  /*7b30*/  IMAD R12, R47, R12, RZ ;  /* 0x0000000c2f0c7224 */ /* 0x000fe200078e02ff */
[----:B------:R-:W-:Y:S01]  /*7b40*/  SHF.L.U32 R75, R54, 0x8, RZ ;  /* 0x00000008364b7819 */ /* 0x000fe200000006ff */
[-C--:B------:R-:W-:Y:S01]  /*7b50*/  IMAD R11, R53, R48.reuse, R11 ;  /* 0x00000030350b7224 */ /* 0x080fe200078e020b */
[----:B------:R-:W-:Y:S01]  /*7b60*/  SHF.R.S32.HI R54, RZ, 0x18, R54 ;  /* 0x00000018ff367819 */ /* 0x000fe20000011436 */
[----:B------:R-:W-:Y:S01]  /*7b70*/  IMAD R13, R47, R13, RZ ;  /* 0x0000000d2f0d7224 */ /* 0x000fe200078e02ff */
[----:B------:R-:W-:Y:S01]  /*7b80*/  SHF.R.S32.HI R53, RZ, 0x18, R72 ;  /* 0x00000018ff357819 */ /* 0x000fe20000011448 */
[----:B------:R-:W-:Y:S01]  /*7b90*/  IMAD R12, R49, R48, R12 ;  /* 0x00000030310c7224 */ /* 0x000fe200078e020c */
[----:B------:R-:W-:Y:S01]  /*7ba0*/  SHF.R.S32.HI R49, RZ, 0x18, R75 ;  /* 0x00000018ff317819 */ /* 0x000fe2000001144b */
[----:B------:R-:W-:Y:S01]  /*7bb0*/  IMAD R14, R47, R14, RZ ;  /* 0x0000000e2f0e7224 */ /* 0x000fe200078e02ff */
[----:B------:R-:W-:Y:S01]  /*7bc0*/  I2IP.S8.S32.SAT R93, R11, R10, RZ ;  /* 0x0000000a0b5d7239 */ /* 0x000fe200000014ff */
[----:B------:R-:W-:Y:S01]  /*7bd0*/  IMAD R15, R47, R15, RZ ;  /* 0x0000000f2f0f7224 */ /* 0x000fe200078e02ff */
[----:B------:R-:W-:Y:S01]  /*7be0*/  SHF.L.U32 R61, R59, 0x10, RZ ;  /* 0x000000103b3d7819 */ /* 0x000fe200000006ff */
[----:B------:R-:W-:Y:S01]  /*7bf0*/  IMAD R13, R50, R48, R13 ;  /* 0x00000030320d7224 */ /* 0x000fe200078e020d */
[----:B------:R-:W-:Y:S01]  /*7c00*/  I2IP.S8.S32.SAT R93, R9, R8, R93 ;  /* 0x00000008095d7239 */ /* 0x000fe2000000145d */
[----:B------:R-:W-:Y:S01]  /*7c10*/  IMAD R16, R47, R16, RZ ;  /* 0x000000102f107224 */ /* 0x000fe200078e02ff */
[----:B------:R-:W-:Y:S01]  /*7c20*/  SHF.R.S32.HI R50, RZ, 0x18, R73 ;  /* 0x00000018ff327819 */ /* 0x000fe20000011449 */
[-C--:B------:R-:W-:Y:S01]  /*7c30*/  IMAD R14, R49, R48.reuse, R14 ;  /* 0x00000030310e7224 */ /* 0x080fe200078e020e */
[----:B------:R-:W-:Y:S01]  /*7c40*/  SHF.R.S32.HI R59, RZ, 0x18, R59 ;  /* 0x00000018ff3b7819 */ /* 0x000fe2000001143b */
[C---:B------:R-:W-:Y:S01]  /*7c50*/  IMAD R17, R47.reuse, R17, RZ ;  /* 0x000000112f117224 */ /* 0x040fe200078e02ff */
[----:B------:R-:W-:Y:S01]  /*7c60*/  SHF.L.U32 R69, R56, 0x8, RZ ;  /* 0x0000000838457819 */ /* 0x000fe200000006ff */
[----:B------:R-:W-:Y:S01]  /*7c70*/  IMAD R15, R54, R48, R15 ;  /* 0x00000030360f7224 */ /* 0x000fe200078e020f */
[----:B------:R-:W-:Y:S01]  /*7c80*/  SHF.R.S32.HI R56, RZ, 0x18, R56 ;  /* 0x00000018ff387819 */ /* 0x000fe20000011438 */
[----:B------:R-:W-:Y:S01]  /*7c90*/  IMAD R18, R47, R18, RZ ;  /* 0x000000122f127224 */ /* 0x000fe200078e02ff */
[----:B------:R-:W-:Y:S01]  /*7ca0*/  SHF.L.U32 R63, R58, 0x8, RZ ;  /* 0x000000083a3f7819 */ /* 0x000fe200000006ff */
[----:B------:R-:W-:Y:S01]  /*7cb0*/  IMAD R16, R51, R48, R16 ;  /* 0x0000003033107224 */ /* 0x000fe200078e0210 */
[----:B------:R-:W-:Y:S01]  /*7cc0*/  I2IP.S8.S32.SAT R94, R15, R14, RZ ;  /* 0x0000000e0f5e7239 */ /* 0x000fe200000014ff */
[----:B------:R-:W-:Y:S01]  /*7cd0*/  IMAD R19, R47, R19, RZ ;  /* 0x000000132f137224 */ /* 0x000fe200078e02ff */
[----:B------:R-:W-:Y:S01]  /*7ce0*/  SHF.R.S32.HI R51, RZ, 0x18, R70 ;  /* 0x00000018ff337819 */ /* 0x000fe20000011446 */
[----:B------:R-:W-:Y:S01]  /*7cf0*/  IMAD R17, R50, R48, R17 ;  /* 0x0000003032117224 */ /* 0x000fe200078e0211 */
[----:B------:R-:W-:Y:S01]  /*7d00*/  I2IP.S8.S32.SAT R94, R13, R12, R94 ;  /* 0x0000000c0d5e7239 */ /* 0x000fe2000000145e */
[----:B------:R-:W-:Y:S01]  /*7d10*/  IMAD R0, R47, R20, RZ ;  /* 0x000000142f007224 */ /* 0x000fe200078e02ff */
[----:B------:R-:W-:Y:S01]  /*7d20*/  SHF.R.S32.HI R50, RZ, 0x18, R69 ;  /* 0x00000018ff327819 */ /* 0x000fe20000011445 */
[-C--:B------:R-:W-:Y:S01]  /*7d30*/  IMAD R18, R53, R48.reuse, R18 ;  /* 0x0000003035127224 */ /* 0x080fe200078e0212 */
[----:B------:R-:W-:Y:S01]  /*7d40*/  SHF.R.S32.HI R58, RZ, 0x18, R58 ;  /* 0x00000018ff3a7819 */ /* 0x000fe2000001143a */
[----:B------:R-:W-:Y:S01]  /*7d50*/  IMAD.MOV.U32 R49, RZ, RZ, R71 ;  /* 0x000000ffff317224 */ /* 0x000fe200078e0047 */
[----:B------:R-:W-:Y:S01]  /*7d60*/  SHF.R.S32.HI R53, RZ, 0x18, R60 ;  /* 0x00000018ff357819 */ /* 0x000fe2000001143c */
[----:B------:R-:W-:Y:S02]  /*7d70*/  IMAD R2, R47, R21, RZ ;  /* 0x000000152f027224 */ /* 0x000fe400078e02ff */
[----:B------:R-:W-:Y:S02]  /*7d80*/  IMAD R19, R55, R48, R19 ;  /* 0x0000003037137224 */ /* 0x000fe400078e0213 */
[----:B------:R-:W-:Y:S02]  /*7d90*/  IMAD R3, R47, R22, RZ ;  /* 0x000000162f037224 */ /* 0x000fe400078e02ff */
[----:B------:R-:W-:Y:S01]  /*7da0*/  IMAD R0, R49, R48, R0 ;  /* 0x0000003031007224 */ /* 0x000fe200078e0200 */
[----:B------:R-:W-:Y:S01]  /*7db0*/  I2IP.S8.S32.SAT R95, R19, R18, RZ ;  /* 0x00000012135f7239 */ /* 0x000fe200000014ff */
[----:B------:R-:W-:Y:S01]  /*7dc0*/  IMAD R23, R47, R23, RZ ;  /* 0x000000172f177224 */ /* 0x000fe200078e02ff */
[----:B------:R-:W-:Y:S01]  /*7dd0*/  MOV R49, R68 ;  /* 0x0000004400317202 */ /* 0x000fe20000000f00 */
[----:B------:R-:W-:Y:S01]  /*7de0*/  IMAD R2, R51, R48, R2 ;  /* 0x0000003033027224 */ /* 0x000fe200078e0202 */
[----:B------:R-:W-:Y:S01]  /*7df0*/  I2IP.S8.S32.SAT R95, R17, R16, R95 ;  /* 0x00000010115f7239 */ /* 0x000fe2000000145f */
[C---:B------:R-:W-:Y:S01]  /*7e00*/  IMAD R20, R47.reuse, R24, RZ ;  /* 0x000000182f147224 */ /* 0x040fe200078e02ff */
[----:B------:R-:W-:Y:S01]  /*7e10*/  SHF.R.S32.HI R51, RZ, 0x18, R66 ;  /* 0x00000018ff337819 */ /* 0x000fe20000011442 */
[-C--:B------:R-:W-:Y:S01]  /*7e20*/  IMAD R3, R50, R48.reuse, R3 ;  /* 0x0000003032037224 */ /* 0x080fe200078e0203 */
[----:B------:R-:W-:Y:S01]  /*7e30*/  SHF.R.S32.HI R50, RZ, 0x18, R67 ;  /* 0x00000018ff327819 */ /* 0x000fe20000011443 */
[C---:B------:R-:W-:Y:S01]  /*7e40*/  IMAD R21, R47.reuse, R25, RZ ;  /* 0x000000192f157224 */ /* 0x040fe200078e02ff */
[----:B------:R1:W-:Y:S01]  /*7e50*/  STS.128 [R105+UR43+0x1600], R92 ;  /* 0x0016005c69007988 */ /* 0x0003e20008000c2b */
[----:B------:R-:W-:Y:S02]  /*7e60*/  IMAD R23, R56, R48, R23 ;  /* 0x0000003038177224 */ /* 0x000fe400078e0217 */
[----:B------:R-:W-:Y:S02]  /*7e70*/  IMAD R22, R47, R26, RZ ;  /* 0x0000001a2f167224 */ /* 0x000fe400078e02ff */
[-C--:B------:R-:W-:Y:S01]  /*7e80*/  IMAD R20, R49, R48.reuse, R20 ;  /* 0x0000003031147224 */ /* 0x080fe200078e0214 */
[----:B------:R-:W-:Y:S01]  /*7e90*/  I2IP.S8.S32.SAT R115, R23, R3, RZ ;  /* 0x0000000317737239 */ /* 0x000fe200000014ff */
[C---:B------:R-:W-:Y:S01]  /*7ea0*/  IMAD R27, R47.reuse, R27, RZ ;  /* 0x0000001b2f1b7224 */ /* 0x040fe200078e02ff */
[----:B------:R-:W-:Y:S01]  /*7eb0*/  MOV R49, R65 ;  /* 0x0000004100317202 */ /* 0x000fe20000000f00 */
[----:B------:R-:W-:Y:S01]  /*7ec0*/  IMAD R21, R50, R48, R21 ;  /* 0x0000003032157224 */ /* 0x000fe200078e0215 */
[----:B------:R-:W-:Y:S01]  /*7ed0*/  I2IP.S8.S32.SAT R116, R2, R0, R115 ;  /* 0x0000000002747239 */ /* 0x000fe20000001473 */
[----:B------:R-:W-:Y:S01]  /*7ee0*/  IMAD R24, R47, R28, RZ ;  /* 0x0000001c2f187224 */ /* 0x000fe200078e02ff */
[----:B------:R-:W-:Y:S01]  /*7ef0*/  SHF.R.S32.HI R50, RZ, 0x18, R64 ;  /* 0x00000018ff327819 */ /* 0x000fe20000011440 */
[----:B------:R-:W-:Y:S01]  /*7f00*/  IMAD R22, R51, R48, R22 ;  /* 0x0000003033167224 */ /* 0x000fe200078e0216 */
[----:B------:R-:W-:Y:S01]  /*7f10*/  MOV R51, R62 ;  /* 0x0000003e00337202 */ /* 0x000fe20000000f00 */
[-C--:B------:R-:W-:Y:S02]  /*7f20*/  IMAD R27, R57, R48.reuse, R27 ;  /* 0x00000030391b7224 */ /* 0x080fe400078e021b */
[----:B------:R-:W-:Y:S02]  /*7f30*/  IMAD R25, R47, R29, RZ ;  /* 0x0000001d2f197224 */ /* 0x000fe400078e02ff */
[----:B------:R-:W-:Y:S01]  /*7f40*/  IMAD R24, R49, R48, R24 ;  /* 0x0000003031187224 */ /* 0x000fe200078e0218 */
[----:B------:R-:W-:Y:S01]  /*7f50*/  SHF.R.S32.HI R49, RZ, 0x18, R63 ;  /* 0x00000018ff317819 */ /* 0x000fe2000001143f */
[----:B------:R-:W-:Y:S01]  /*7f60*/  IMAD R26, R47, R30, RZ ;  /* 0x0000001e2f1a7224 */ /* 0x000fe200078e02ff */
[----:B------:R-:W-:Y:S01]  /*7f70*/  I2IP.S8.S32.SAT R117, R27, R22, RZ ;  /* 0x000000161b757239 */ /* 0x000fe200000014ff */
[C---:B------:R-:W-:Y:S02]  /*7f80*/  IMAD R31, R47.reuse, R31, RZ ;  /* 0x0000001f2f1f7224 */ /* 0x040fe400078e02ff */
[----:B------:R-:W-:Y:S01]  /*7f90*/  IMAD R25, R50, R48, R25 ;  /* 0x0000003032197224 */ /* 0x000fe200078e0219 */
[----:B------:R-:W-:Y:S01]  /*7fa0*/  SHF.R.S32.HI R50, RZ, 0x18, R61 ;  /* 0x00000018ff327819 */ /* 0x000fe2000001143d */
[----:B------:R-:W-:Y:S01]  /*7fb0*/  IMAD R28, R47, R32, RZ ;  /* 0x000000202f1c7224 */ /* 0x000fe200078e02ff */
[----:B------:R-:W-:Y:S01]  /*7fc0*/  I2IP.S8.S32.SAT R117, R21, R20, R117 ;  /* 0x0000001415757239 */ /* 0x000fe20000001475 */
[-C--:B------:R-:W-:Y:S02]  /*7fd0*/  IMAD R26, R49, R48.reuse, R26 ;  /* 0x00000030311a7224 */ /* 0x080fe400078e021a */
[----:B------:R-:W-:Y:S02]  /*7fe0*/  IMAD R29, R47, R33, RZ ;  /* 0x000000212f1d7224 */ /* 0x000fe400078e02ff */
[-C--:B------:R-:W-:Y:S02]  /*7ff0*/  IMAD R31, R58, R48.reuse, R31 ;  /* 0x000000303a1f7224 */ /* 0x080fe400078e021f */
[----:B------:R-:W-:Y:S02]  /*8000*/  IMAD R28, R51, R48, R28 ;  /* 0x00000030331c7224 */ /* 0x000fe400078e021c */
[----:B------:R-:W-:Y:S01]  /*8010*/  IMAD R30, R47, R34, RZ ;  /* 0x000000222f1e7224 */ /* 0x000fe200078e02ff */
[----:B------:R-:W-:Y:S01]  /*8020*/  I2IP.S8.S32.SAT R114, R31, R26, RZ ;  /* 0x0000001a1f727239 */ /* 0x000fe200000014ff */
[----:B------:R-:W-:Y:S02]  /*8030*/  IMAD R29, R50, R48, R29 ;  /* 0x00000030321d7224 */ /* 0x000fe400078e021d */
[----:B------:R-:W-:Y:S01]  /*8040*/  IMAD R35, R47, R35, RZ ;  /* 0x000000232f237224 */ /* 0x000fe200078e02ff */
[----:B------:R-:W-:Y:S01]  /*8050*/  I2IP.S8.S32.SAT R118, R25, R24, R114 ;  /* 0x0000001819767239 */ /* 0x000fe20000001472 */
[-C--:B------:R-:W-:Y:S01]  /*8060*/  IMAD R30, R53, R48.reuse, R30 ;  /* 0x00000030351e7224 */ /* 0x080fe200078e021e */
[----:B------:R-:W-:Y:S01]  /*8070*/  IADD3 R114, PT, PT, R44, 0x1, RZ ;  /* 0x000000012c727810 */ /* 0x000fe20007ffe0ff */
[----:B------:R-:W-:Y:S05]  /*8080*/  IMAD R35, R59, R48, R35 ;  /* 0x000000303b237224 */ /* 0x000fea00078e0223 */
[----:B------:R-:W-:Y:S04]  /*8090*/  I2IP.S8.S32.SAT R120, R35, R30, RZ ;  /* 0x0000001e23787239 */ /* 0x000fe800000014ff */
[----:B------:R-:W-:Y:S05]  /*80a0*/  I2IP.S8.S32.SAT R119, R29, R28, R120 ;  /* 0x0000001c1d777239 */ /* 0x000fea0000001478 */
[----:B------:R1:W-:Y:S01]  /*80b0*/  STS.128 [R104+0x1010], R116 ;  /* 0x0010107468007388 */ /* 0x0003e20000000c00 */
[----:B------:R-:W-:Y:S01]  /*80c0*/  @!PT LDS RZ, [RZ] ;  /* 0x00000000fffff984 */ /* 0x000fe20000000800 */
[----:B------:R-:W-:Y:S01]  /*80d0*/  @!PT LDS RZ, [RZ] ;  /* 0x00000000fffff984 */ /* 0x000fe20000000800 */
[----:B------:R-:W-:Y:S01]  /*80e0*/  @!PT LDS RZ, [RZ] ;  /* 0x00000000fffff984 */ /* 0x000fe20000000800 */
[----:B------:R-:W-:Y:S01]  /*80f0*/  @!PT LDS RZ, [RZ] ;  /* 0x00000000fffff984 */ /* 0x000fe20000000800 */
[----:B------:R3:W-:Y:S07]  /*8100*/  MEMBAR.ALL.CTA ;  /* 0x0000000000007992 */ /* 0x0007ee0000008000 */
[----:B---3--:R-:W3:Y:S02]  /*8110*/  FENCE.VIEW.ASYNC.S ;  /* 0x00000000000073c6 */ /* 0x008ee40000000000 */
[----:B---3--:R-:W-:Y:S06]  /*8120*/  BAR.SYNC.DEFER_BLOCKING 0x1, 0x80 ;  /* 0x0042000000007b1d */ /* 0x008fec0000010000 */
[----:B------:R-:W-:Y:S05]  /*8130*/  @P0 BRA `(.L_x_144) ;  /* 0x0000000000340947 */ /* 0x000fea0003800000 */
[----:B------:R-:W-:Y:S01]  /*8140*/  UIADD3 UR12, UPT, UPT, UR43, 0x1600, URZ ;  /* 0x000016002b0c7890 */ /* 0x000fe2000fffe0ff */
[----:B------:R-:W-:Y:S01]  /*8150*/  R2UR UR9, R97 ;  /* 0x00000000610972ca */ /* 0x000fe200000e0000 */
[----:B------:R-:W-:Y:S01]  /*8160*/  UIADD3 UR10, UP0, UPT, UR46, 0x680, URZ ;  /* 0x000006802e0a7890 */ /* 0x000fe2000ff1e0ff */
[----:B------:R-:W-:Y:S01]  /*8170*/  R2UR UR8, R99 ;  /* 0x00000000630872ca */ /* 0x000fe200000e0000 */
[----:B------:R-:W-:Y:S02]  /*8180*/  UMOV UR7, UR36 ;  /* 0x0000002400077c82 */ /* 0x000fe40008000000 */
[----:B------:R-:W-:Y:S01]  /*8190*/  IMAD.U32 R111, RZ, RZ, UR12 ;  /* 0x0000000cff6f7e24 */ /* 0x000fe2000f8e00ff */
[----:B------:R-:W-:Y:S04]  /*81a0*/  UIADD3.X UR11, UPT, UPT, URZ, UR47, URZ, UP0, !UPT ;  /* 0x0000002fff0b7290 */ /* 0x000fe800087fe4ff */
[----:B------:R-:W-:Y:S03]  /*81b0*/  R2UR UR4, R111 ;  /* 0x000000006f0472ca */ /* 0x000fe600000e0000 */
[----:B------:R-:W-:Y:S02]  /*81c0*/  USHF.L.U32 UR5, UR9, 0x6, URZ ;  /* 0x0000000609057899 */ /* 0x000fe400080006ff */
[----:B------:R-:W-:Y:S09]  /*81d0*/  USHF.L.U32 UR6, UR8, 0x6, URZ ;  /* 0x0000000608067899 */ /* 0x000ff200080006ff */
[----:B------:R3:W-:Y:S01]  /*81e0*/  UTMASTG.3D [UR4], [UR10] ;  /* 0x000000040a0073b5 */ /* 0x0007e20008010000 */
[----:B------:R0:W-:Y:S01]  /*81f0*/  UTMACMDFLUSH ;  /* 0x00000000000079b7 */ /* 0x0001e20000000000 */
[----:B---3--:R-:W-:Y:S04]  /*8200*/  DEPBAR.LE SB0, 0x0 ;  /* 0x000080000000791a */ /* 0x008fe80000000000 */
.L_x_144:
[----:B------:R-:W-:Y:S05]  /*8210*/  BSYNC.RECONVERGENT B0 ;  /* 0x0000000000007941 */ /* 0x000fea0003800200 */
.L_x_143:
[----:B------:R-:W-:Y:S01]  /*8220*/  BAR.SYNC.DEFER_BLOCKING 0x1, 0x80 ;  /* 0x0042000000007b1d */ /* 0x000fe20000010000 */
[----:B------:R-:W-:Y:S01]  /*8230*/  ISETP.NE.AND P2, PT, R112, RZ, PT ;  /* 0x000000ff7000720c */ /* 0x000fe20003f45270 */
[----:B------:R-:W-:Y:S01]  /*8240*/  IMAD.IADD R97, R43, 0x1, R81 ;  /* 0x000000012b617824 */ /* 0x000fe200078e0251 */
[----:B------:R-:W-:Y:S01]  /*8250*/  ISETP.NE.AND P0, PT, R113, 0x2, PT ;  /* 0x000000027100780c */ /* 0x000fe20003f05270 */
[----:B------:R-:W-:Y:S01]  /*8260*/  IMAD.IADD R99, R45, 0x1, R96 ;  /* 0x000000012d637824 */ /* 0x000fe200078e0260 */
[----:B------:R-:W-:Y:S02]  /*8270*/  ISETP.NE.AND P1, PT, R114, 0x4, PT ;  /* 0x000000047200780c */ /* 0x000fe40003f25270 */
[----:B------:R-:W-:Y:S02]  /*8280*/  SEL R0, RZ, 0x1, P0 ;  /* 0x00000001ff007807 */ /* 0x000fe40000000000 */
[----:B------:R-:W-:Y:S02]  /*8290*/  SEL R3, RZ, 0x1, P1 ;  /* 0x00000001ff037807 */ /* 0x000fe40000800000 */
[----:B------:R-:W-:Y:S02]  /*82a0*/  LOP3.LUT R109, R109, R0, RZ, 0x3c, !PT ;  /* 0x000000006d6d7212 */ /* 0x000fe400078e3cff */
[----:B------:R-:W-:Y:S02]  /*82b0*/  LOP3.LUT R110, R110, R3, RZ, 0x3c, !PT ;  /* 0x000000036e6e7212 */ /* 0x000fe400078e3cff */
[----:B------:R-:W-:Y:S02]  /*82c0*/  @P2 R2UR UR36, R107 ;  /* 0x000000006b2422ca */ /* 0x000fe400000e0000 */
[----:B------:R-:W-:Y:S02]  /*82d0*/  SEL R113, R113, RZ, P0 ;  /* 0x000000ff71717207 */ /* 0x000fe40000000000 */
[----:B------:R-:W-:Y:S01]  /*82e0*/  SEL R44, R114, RZ, P1 ;  /* 0x000000ff722c7207 */ /* 0x000fe20000800000 */
[----:B------:R-:W-:Y:S10]  /*82f0*/  @P2 BRA `(.L_x_145) ;  /* 0xffffffe400682947 */ /* 0x000ff4000383ffff */
[----:B------:R-:W-:Y:S05]  /*8300*/  EXIT ;  /* 0x000000000000794d */ /* 0x000fea0003800000 */
.L_x_20:
[----:B--2---:R2:W1:Y:S02]  /*8310*/  SYNCS.PHASECHK.TRANS64.TRYWAIT P0, [R3+URZ+0x3f0], R2 ;  /* 0x0003f002030075a7 */ /* 0x00446400080011ff */
[----:B-1----:R-:W-:Y:S05]  /*8320*/  @!P0 NANOSLEEP.SYNCS 0x989680 ;  /* 0x009896800000895d */ /* 0x002fea0003900000 */
[----:B------:R-:W1:Y:S02]  /*8330*/  @!P0 SYNCS.PHASECHK.TRANS64 P0, [R3+URZ+0x3f0], R2 ;  /* 0x0003f002030085a7 */ /* 0x000e6400080010ff */
[----:B-1----:R-:W-:Y:S05]  /*8340*/  @!P0 BRA `(.L_x_20) ;  /* 0xfffffffc00f08947 */ /* 0x002fea000383ffff */
[----:B------:R-:W-:Y:S05]  /*8350*/  BRA `(.L_x_146) ;  /* 0xffffff9800247947 */ /* 0x000fea000383ffff */
.L_x_23:
[----:B-1----:R-:W-:-:S07]  /*8360*/  MOV R2, UR33 ;  /* 0x0000002100027c02 */ /* 0x002fce0008000f00 */
.L_x_147:
[----:B-1----:R1:W2:Y:S02]  /*8370*/  SYNCS.PHASECHK.TRANS64.TRYWAIT P0, [R2+URZ+0x1b0], R5 ;  /* 0x0001b005020075a7 */ /* 0x0022a400080011ff */
[----:B--2---:R-:W-:Y:S05]  /*8380*/  @!P0 NANOSLEEP.SYNCS 0x989680 ;  /* 0x009896800000895d */ /* 0x004fea0003900000 */
[----:B------:R-:W2:Y:S02]  /*8390*/  @!P0 SYNCS.PHASECHK.TRANS64 P0, [R2+URZ+0x1b0], R5 ;  /* 0x0001b005020085a7 */ /* 0x000ea400080010ff */
[----:B--2---:R-:W-:Y:S05]  /*83a0*/  @!P0 BRA `(.L_x_147) ;  /* 0xfffffffc00f08947 */ /* 0x004fea000383ffff */
[----:B------:R-:W-:Y:S05]  /*83b0*/  BRA `(.L_x_22) ;  /* 0xffffff9800747947 */ /* 0x000fea000383ffff */
.L_x_29:
[----:B-1----:R-:W-:-:S07]  /*83c0*/  MOV R2, UR17 ;  /* 0x0000001100027c02 */ /* 0x002fce0008000f00 */
.L_x_148:
[----:B-1----:R1:W2:Y:S02]  /*83d0*/  SYNCS.PHASECHK.TRANS64.TRYWAIT P0, [R2+URZ+0x1b0], R5 ;  /* 0x0001b005020075a7 */ /* 0x0022a400080011ff */
[----:B--2---:R-:W-:Y:S05]  /*83e0*/  @!P0 NANOSLEEP.SYNCS 0x989680 ;  /* 0x009896800000895d */ /* 0x004fea0003900000 */
[----:B------:R-:W2:Y:S02]  /*83f0*/  @!P0 SYNCS.PHASECHK.TRANS64 P0, [R2+URZ+0x1b0], R5 ;  /* 0x0001b005020085a7 */ /* 0x000ea400080010ff */
[----:B--2---:R-:W-:Y:S05]  /*8400*/  @!P0 BRA `(.L_x_148) ;  /* 0xfffffffc00f08947 */ /* 0x004fea000383ffff */
[----:B------:R-:W-:Y:S05]  /*8410*/  BRA `(.L_x_28) ;  /* 0xffffff9c00187947 */ /* 0x000fea000383ffff */
.L_x_33:
[----:B-1----:R1:W2:Y:S02]  /*8420*/  SYNCS.PHASECHK.TRANS64.TRYWAIT P0, [R2+URZ+0x380], R3 ;  /* 0x00038003020075a7 */ /* 0x0022a400080011ff */
[----:B--2---:R-:W-:Y:S05]  /*8430*/  @!P0 NANOSLEEP.SYNCS 0x989680 ;  /* 0x009896800000895d */ /* 0x004fea0003900000 */
[----:B------:R-:W2:Y:S02]  /*8440*/  @!P0 SYNCS.PHASECHK.TRANS64 P0, [R2+URZ+0x380], R3 ;  /* 0x00038003020085a7 */ /* 0x000ea400080010ff */
[----:B--2---:R-:W-:Y:S05]  /*8450*/  @!P0 BRA `(.L_x_33) ;  /* 0xfffffffc00f08947 */ /* 0x004fea000383ffff */
[----:B------:R-:W-:Y:S05]  /*8460*/  BRA `(.L_x_149) ;  /* 0xffffff9c00a47947 */ /* 0x000fea000383ffff */
.L_x_37:
[----:B----4-:R-:W-:-:S07]  /*8470*/  MOV R0, UR5 ;  /* 0x0000000500007c02 */ /* 0x010fce0008000f00 */
.L_x_150:
[----:B-1----:R1:W2:Y:S02]  /*8480*/  SYNCS.PHASECHK.TRANS64.TRYWAIT P0, [R0+URZ], R3 ;  /* 0x00000003000075a7 */ /* 0x0022a400080011ff */
[----:B--2---:R-:W-:Y:S05]  /*8490*/  @!P0 NANOSLEEP.SYNCS 0x989680 ;  /* 0x009896800000895d */ /* 0x004fea0003900000 */
[----:B------:R-:W2:Y:S02]  /*84a0*/  @!P0 SYNCS.PHASECHK.TRANS64 P0, [R0+URZ], R3 ;  /* 0x00000003000085a7 */ /* 0x000ea400080010ff */
[----:B--2---:R-:W-:Y:S05]  /*84b0*/  @!P0 BRA `(.L_x_150) ;  /* 0xfffffffc00f08947 */ /* 0x004fea000383ffff */
[----:B------:R-:W-:Y:S05]  /*84c0*/  BRA `(.L_x_151) ;  /* 0xffffffa400147947 */ /* 0x000fea000383ffff */
.L_x_38:
[----:B----4-:R-:W-:-:S07]  /*84d0*/  MOV R0, UR5 ;  /* 0x0000000500007c02 */ /* 0x010fce0008000f00 */
.L_x_152:
[----:B-1----:R1:W2:Y:S02]  /*84e0*/  SYNCS.PHASECHK.TRANS64.TRYWAIT P0, [R0+URZ], R3 ;  /* 0x00000003000075a7 */ /* 0x0022a400080011ff */
[----:B--2---:R-:W-:Y:S05]  /*84f0*/  @!P0 NANOSLEEP.SYNCS 0x989680 ;  /* 0x009896800000895d */ /* 0x004fea0003900000 */
[----:B------:R-:W2:Y:S02]  /*8500*/  @!P0 SYNCS.PHASECHK.TRANS64 P0, [R0+URZ], R3 ;  /* 0x00000003000085a7 */ /* 0x000ea400080010ff */
[----:B--2---:R-:W-:Y:S05]  /*8510*/  @!P0 BRA `(.L_x_152) ;  /* 0xfffffffc00f08947 */ /* 0x004fea000383ffff */
[----:B------:R-:W-:Y:S05]  /*8520*/  BRA `(.L_x_153) ;  /* 0xffffffa400207947 */ /* 0x000fea000383ffff */
.L_x_39:
[----:B----4-:R-:W-:-:S07]  /*8530*/  MOV R0, UR5 ;  /* 0x0000000500007c02 */ /* 0x010fce0008000f00 */
.L_x_154:
[----:B-1----:R1:W2:Y:S02]  /*8540*/  SYNCS.PHASECHK.TRANS64.TRYWAIT P0, [R0+URZ], R3 ;  /* 0x00000003000075a7 */ /* 0x0022a400080011ff */
[----:B--2---:R-:W-:Y:S05]  /*8550*/  @!P0 NANOSLEEP.SYNCS 0x989680 ;  /* 0x009896800000895d */ /* 0x004fea0003900000 */
[----:B------:R-:W2:Y:S02]  /*8560*/  @!P0 SYNCS.PHASECHK.TRANS64 P0, [R0+URZ], R3 ;  /* 0x00000003000085a7 */ /* 0x000ea400080010ff */
[----:B--2---:R-:W-:Y:S05]  /*8570*/  @!P0 BRA `(.L_x_154) ;  /* 0xfffffffc00f08947 */ /* 0x004fea000383ffff */
[----:B------:R-:W-:Y:S05]  /*8580*/  BRA `(.L_x_155) ;  /* 0xffffffa4002c7947 */ /* 0x000fea000383ffff */
.L_x_40:
[----:B----4-:R-:W-:-:S07]  /*8590*/  MOV R0, UR5 ;  /* 0x0000000500007c02 */ /* 0x010fce0008000f00 */
.L_x_156:
[----:B-1----:R1:W2:Y:S02]  /*85a0*/  SYNCS.PHASECHK.TRANS64.TRYWAIT P0, [R0+URZ], R3 ;  /* 0x00000003000075a7 */ /* 0x0022a400080011ff */
[----:B--2---:R-:W-:Y:S05]  /*85b0*/  @!P0 NANOSLEEP.SYNCS 0x989680 ;  /* 0x009896800000895d */ /* 0x004fea0003900000 */
[----:B------:R-:W2:Y:S02]  /*85c0*/  @!P0 SYNCS.PHASECHK.TRANS64 P0, [R0+URZ], R3 ;  /* 0x00000003000085a7 */ /* 0x000ea400080010ff */
[----:B--2---:R-:W-:Y:S05]  /*85d0*/  @!P0 BRA `(.L_x_156) ;  /* 0xfffffffc00f08947 */ /* 0x004fea000383ffff */
[----:B------:R-:W-:Y:S05]  /*85e0*/  BRA `(.L_x_157) ;  /* 0xffffffa400387947 */ /* 0x000fea000383ffff */
.L_x_41:
[----:B----4-:R-:W-:-:S07]  /*85f0*/  MOV R0, UR5 ;  /* 0x0000000500007c02 */ /* 0x010fce0008000f00 */
.L_x_158:
[----:B-1----:R1:W2:Y:S02]  /*8600*/  SYNCS.PHASECHK.TRANS64.TRYWAIT P0, [R0+URZ], R3 ;  /* 0x00000003000075a7 */ /* 0x0022a400080011ff */
[----:B--2---:R-:W-:Y:S05]  /*8610*/  @!P0 NANOSLEEP.SYNCS 0x989680 ;  /* 0x009896800000895d */ /* 0x004fea0003900000 */
[----:B------:R-:W2:Y:S02]  /*8620*/  @!P0 SYNCS.PHASECHK.TRANS64 P0, [R0+URZ], R3 ;  /* 0x00000003000085a7 */ /* 0x000ea400080010ff */
[----:B--2---:R-:W-:Y:S05]  /*8630*/  @!P0 BRA `(.L_x_158) ;  /* 0xfffffffc00f08947 */ /* 0x004fea000383ffff */
[----:B------:R-:W-:Y:S05]  /*8640*/  BRA `(.L_x_159) ;  /* 0xffffffa400447947 */ /* 0x000fea000383ffff */
.L_x_42:
[----:B----4-:R-:W-:-:S07]  /*8650*/  MOV R0, UR5 ;  /* 0x0000000500007c02 */ /* 0x010fce0008000f00 */
.L_x_160:
[----:B-1----:R1:W2:Y:S02]  /*8660*/  SYNCS.PHASECHK.TRANS64.TRYWAIT P0, [R0+URZ], R3 ;  /* 0x00000003000075a7 */ /* 0x0022a400080011ff */
[----:B--2---:R-:W-:Y:S05]  /*8670*/  @!P0 NANOSLEEP.SYNCS 0x989680 ;  /* 0x009896800000895d */ /* 0x004fea0003900000 */
[----:B------:R-:W2:Y:S02]  /*8680*/  @!P0 SYNCS.PHASECHK.TRANS64 P0, [R0+URZ], R3 ;  /* 0x00000003000085a7 */ /* 0x000ea400080010ff */
[----:B--2---:R-:W-:Y:S05]  /*8690*/  @!P0 BRA `(.L_x_160) ;  /* 0xfffffffc00f08947 */ /* 0x004fea000383ffff */
[----:B------:R-:W-:Y:S05]  /*86a0*/  BRA `(.L_x_161) ;  /* 0xffffffa400507947 */ /* 0x000fea000383ffff */
.L_x_43:
[----:B----4-:R-:W-:-:S07]  /*86b0*/  MOV R0, UR5 ;  /* 0x0000000500007c02 */ /* 0x010fce0008000f00 */
.L_x_162:
[----:B-1----:R1:W2:Y:S02]  /*86c0*/  SYNCS.PHASECHK.TRANS64.TRYWAIT P0, [R0+URZ], R3 ;  /* 0x00000003000075a7 */ /* 0x0022a400080011ff */
[----:B--2---:R-:W-:Y:S05]  /*86d0*/  @!P0 NANOSLEEP.SYNCS 0x989680 ;  /* 0x009896800000895d */ /* 0x004fea0003900000 */
[----:B------:R-:W2:Y:S02]  /*86e0*/  @!P0 SYNCS.PHASECHK.TRANS64 P0, [R0+URZ], R3 ;  /* 0x00000003000085a7 */ /* 0x000ea400080010ff */
[----:B--2---:R-:W-:Y:S05]  /*86f0*/  @!P0 BRA `(.L_x_162) ;  /* 0xfffffffc00f08947 */ /* 0x004fea000383ffff */
[----:B------:R-:W-:Y:S05]  /*8700*/  BRA `(.L_x_163) ;  /* 0xffffffa4005c7947 */ /* 0x000fea000383ffff */
.L_x_44:
[----:B----4-:R-:W-:-:S07]  /*8710*/  MOV R0, UR5 ;  /* 0x0000000500007c02 */ /* 0x010fce0008000f00 */
.L_x_164:
[----:B-1----:R1:W2:Y:S02]  /*8720*/  SYNCS.PHASECHK.TRANS64.TRYWAIT P0, [R0+URZ], R3 ;  /* 0x00000003000075a7 */ /* 0x0022a400080011ff */
[----:B--2---:R-:W-:Y:S05]  /*8730*/  @!P0 NANOSLEEP.SYNCS 0x989680 ;  /* 0x009896800000895d */ /* 0x004fea0003900000 */
[----:B------:R-:W2:Y:S02]  /*8740*/  @!P0 SYNCS.PHASECHK.TRANS64 P0, [R0+URZ], R3 ;  /* 0x00000003000085a7 */ /* 0x000ea400080010ff */
[----:B--2---:R-:W-:Y:S05]  /*8750*/  @!P0 BRA `(.L_x_164) ;  /* 0xfffffffc00f08947 */ /* 0x004fea000383ffff */
[----:B------:R-:W-:Y:S05]  /*8760*/  BRA `(.L_x_165) ;  /* 0xffffffa400687947 */ /* 0x000fea000383ffff */
.L_x_45:
[----:B----4-:R-:W-:-:S07]  /*8770*/  MOV R0, UR5 ;  /* 0x0000000500007c02 */ /* 0x010fce0008000f00 */
.L_x_166:
[----:B-1----:R1:W2:Y:S02]  /*8780*/  SYNCS.PHASECHK.TRANS64.TRYWAIT P0, [R0+URZ], R3 ;  /* 0x00000003000075a7 */ /* 0x0022a400080011ff */
[----:B--2---:R-:W-:Y:S05]  /*8790*/  @!P0 NANOSLEEP.SYNCS 0x989680 ;  /* 0x009896800000895d */ /* 0x004fea0003900000 */
[----:B------:R-:W2:Y:S02]  /*87a0*/  @!P0 SYNCS.PHASECHK.TRANS64 P0, [R0+URZ], R3 ;  /* 0x00000003000085a7 */ /* 0x000ea400080010ff */
[----:B--2---:R-:W-:Y:S05]  /*87b0*/  @!P0 BRA `(.L_x_166) ;  /* 0xfffffffc00f08947 */ /* 0x004fea000383ffff */
[----:B------:R-:W-:Y:S05]  /*87c0*/  BRA `(.L_x_167) ;  /* 0xffffffa400747947 */ /* 0x000fea000383ffff */
.L_x_46:
[----:B----4-:R-:W-:-:S07]  /*87d0*/  MOV R0, UR5 ;  /* 0x0000000500007c02 */ /* 0x010fce0008000f00 */
.L_x_168:
[----:B-1----:R1:W2:Y:S02]  /*87e0*/  SYNCS.PHASECHK.TRANS64.TRYWAIT P0, [R0+URZ], R3 ;  /* 0x00000003000075a7 */ /* 0x0022a400080011ff */
[----:B--2---:R-:W-:Y:S05]  /*87f0*/  @!P0 NANOSLEEP.SYNCS 0x989680 ;  /* 0x009896800000895d */ /* 0x004fea0003900000 */
[----:B------:R-:W2:Y:S02]  /*8800*/  @!P0 SYNCS.PHASECHK.TRANS64 P0, [R0+URZ], R3 ;  /* 0x00000003000085a7 */ /* 0x000ea400080010ff */
[----:B--2---:R-:W-:Y:S05]  /*8810*/  @!P0 BRA `(.L_x_168) ;  /* 0xfffffffc00f08947 */ /* 0x004fea000383ffff */
[----:B------:R-:W-:Y:S05]  /*8820*/  BRA `(.L_x_169) ;  /* 0xffffffa400807947 */ /* 0x000fea000383ffff */
.L_x_47:
[----:B----4-:R-:W-:-:S07]  /*8830*/  MOV R0, UR5 ;  /* 0x0000000500007c02 */ /* 0x010fce0008000f00 */
.L_x_170:
[----:B-1----:R1:W2:Y:S02]  /*8840*/  SYNCS.PHASECHK.TRANS64.TRYWAIT P0, [R0+URZ], R3 ;  /* 0x00000003000075a7 */ /* 0x0022a400080011ff */
[----:B--2---:R-:W-:Y:S05]  /*8850*/  @!P0 NANOSLEEP.SYNCS 0x989680 ;  /* 0x009896800000895d */ /* 0x004fea0003900000 */
[----:B------:R-:W2:Y:S02]  /*8860*/  @!P0 SYNCS.PHASECHK.TRANS64 P0, [R0+URZ], R3 ;  /* 0x00000003000085a7 */ /* 0x000ea400080010ff */
[----:B--2---:R-:W-:Y:S05]  /*8870*/  @!P0 BRA `(.L_x_170) ;  /* 0xfffffffc00f08947 */ /* 0x004fea000383ffff */
[----:B------:R-:W-:Y:S05]  /*8880*/  BRA `(.L_x_171) ;  /* 0xffffffa4008c7947 */ /* 0x000fea000383ffff */
.L_x_48:
[----:B----4-:R-:W-:-:S07]  /*8890*/  MOV R0, UR5 ;  /* 0x0000000500007c02 */ /* 0x010fce0008000f00 */
.L_x_172:
[----:B-1----:R1:W2:Y:S02]  /*88a0*/  SYNCS.PHASECHK.TRANS64.TRYWAIT P0, [R0+URZ], R3 ;  /* 0x00000003000075a7 */ /* 0x0022a400080011ff */
[----:B--2---:R-:W-:Y:S05]  /*88b0*/  @!P0 NANOSLEEP.SYNCS 0x989680 ;  /* 0x009896800000895d */ /* 0x004fea0003900000 */
[----:B------:R-:W2:Y:S02]  /*88c0*/  @!P0 SYNCS.PHASECHK.TRANS64 P0, [R0+URZ], R3 ;  /* 0x00000003000085a7 */ /* 0x000ea400080010ff */
[----:B--2---:R-:W-:Y:S05]  /*88d0*/  @!P0 BRA `(.L_x_172) ;  /* 0xfffffffc00f08947 */ /* 0x004fea000383ffff */
[----:B------:R-:W-:Y:S05]  /*88e0*/  BRA `(.L_x_173) ;  /* 0xffffffa400987947 */ /* 0x000fea000383ffff */
.L_x_49:
[----:B----4-:R-:W-:-:S07]  /*88f0*/  MOV R0, UR5 ;  /* 0x0000000500007c02 */ /* 0x010fce0008000f00 */
.L_x_174:
[----:B-1----:R1:W2:Y:S02]  /*8900*/  SYNCS.PHASECHK.TRANS64.TRYWAIT P0, [R0+URZ], R3 ;  /* 0x00000003000075a7 */ /* 0x0022a400080011ff */
[----:B--2---:R-:W-:Y:S05]  /*8910*/  @!P0 NANOSLEEP.SYNCS 0x989680 ;  /* 0x009896800000895d */ /* 0x004fea0003900000 */
[----:B------:R-:W2:Y:S02]  /*8920*/  @!P0 SYNCS.PHASECHK.TRANS64 P0, [R0+URZ], R3 ;  /* 0x00000003000085a7 */ /* 0x000ea400080010ff */
[----:B--2---:R-:W-:Y:S05]  /*8930*/  @!P0 BRA `(.L_x_174) ;  /* 0xfffffffc00f08947 */ /* 0x004fea000383ffff */
[----:B------:R-:W-:Y:S05]  /*8940*/  BRA `(.L_x_175) ;  /* 0xffffffa400a47947 */ /* 0x000fea000383ffff */
.L_x_50:
[----:B----4-:R-:W-:-:S07]  /*8950*/  MOV R0, UR5 ;  /* 0x0000000500007c02 */ /* 0x010fce0008000f00 */
.L_x_176:
[----:B-1----:R1:W2:Y:S02]  /*8960*/  SYNCS.PHASECHK.TRANS64.TRYWAIT P0, [R0+URZ], R3 ;  /* 0x00000003000075a7 */ /* 0x0022a400080011ff */
[----:B--2---:R-:W-:Y:S05]  /*8970*/  @!P0 NANOSLEEP.SYNCS 0x989680 ;  /* 0x009896800000895d */ /* 0x004fea0003900000 */
[----:B------:R-:W2:Y:S02]  /*8980*/  @!P0 SYNCS.PHASECHK.TRANS64 P0, [R0+URZ], R3 ;  /* 0x00000003000085a7 */ /* 0x000ea400080010ff */
[----:B--2---:R-:W-:Y:S05]  /*8990*/  @!P0 BRA `(.L_x_176) ;  /* 0xfffffffc00f08947 */ /* 0x004fea000383ffff */
[----:B------:R-:W-:Y:S05]  /*89a0*/  BRA `(.L_x_177) ;  /* 0xffffffa400b07947 */ /* 0x000fea000383ffff */
.L_x_51:
[----:B----4-:R-:W-:-:S07]  /*89b0*/  MOV R0, UR5 ;  /* 0x0000000500007c02 */ /* 0x010fce0008000f00 */
.L_x_178:
[----:B-1----:R1:W2:Y:S02]  /*89c0*/  SYNCS.PHASECHK.TRANS64.TRYWAIT P0, [R0+URZ], R3 ;  /* 0x00000003000075a7 */ /* 0x0022a400080011ff */
[----:B--2---:R-:W-:Y:S05]  /*89d0*/  @!P0 NANOSLEEP.SYNCS 0x989680 ;  /* 0x009896800000895d */ /* 0x004fea0003900000 */
[----:B------:R-:W2:Y:S02]  /*89e0*/  @!P0 SYNCS.PHASECHK.TRANS64 P0, [R0+URZ], R3 ;  /* 0x00000003000085a7 */ /* 0x000ea400080010ff */
[----:B--2---:R-:W-:Y:S05]  /*89f0*/  @!P0 BRA `(.L_x_178) ;  /* 0xfffffffc00f08947 */ /* 0x004fea000383ffff */
[----:B------:R-:W-:Y:S05]  /*8a00*/  BRA `(.L_x_179) ;  /* 0xffffffa400bc7947 */ /* 0x000fea000383ffff */
.L_x_52:
[----:B----4-:R-:W-:-:S07]  /*8a10*/  MOV R0, UR5 ;  /* 0x0000000500007c02 */ /* 0x010fce0008000f00 */
.L_x_180:
[----:B-1----:R1:W2:Y:S02]  /*8a20*/  SYNCS.PHASECHK.TRANS64.TRYWAIT P0, [R0+URZ], R3 ;  /* 0x00000003000075a7 */ /* 0x0022a400080011ff */
[----:B--2---:R-:W-:Y:S05]  /*8a30*/  @!P0 NANOSLEEP.SYNCS 0x989680 ;  /* 0x009896800000895d */ /* 0x004fea0003900000 */
[----:B------:R-:W2:Y:S02]  /*8a40*/  @!P0 SYNCS.PHASECHK.TRANS64 P0, [R0+URZ], R3 ;  /* 0x00000003000085a7 */ /* 0x000ea400080010ff */
[----:B--2---:R-:W-:Y:S05]  /*8a50*/  @!P0 BRA `(.L_x_180) ;  /* 0xfffffffc00f08947 */ /* 0x004fea000383ffff */
[----:B------:R-:W-:Y:S05]  /*8a60*/  BRA `(.L_x_181) ;  /* 0xffffffa400c87947 */ /* 0x000fea000383ffff */
.L_x_53:
[----:B----4-:R-:W-:-:S07]  /*8a70*/  MOV R0, UR5 ;  /* 0x0000000500007c02 */ /* 0x010fce0008000f00 */
.L_x_182:
[----:B-1----:R1:W2:Y:S02]  /*8a80*/  SYNCS.PHASECHK.TRANS64.TRYWAIT P0, [R0+URZ], R3 ;  /* 0x00000003000075a7 */ /* 0x0022a400080011ff */
[----:B--2---:R-:W-:Y:S05]  /*8a90*/  @!P0 NANOSLEEP.SYNCS 0x989680 ;  /* 0x009896800000895d */ /* 0x004fea0003900000 */
[----:B------:R-:W2:Y:S02]  /*8aa0*/  @!P0 SYNCS.PHASECHK.TRANS64 P0, [R0+URZ], R3 ;  /* 0x00000003000085a7 */ /* 0x000ea400080010ff */
[----:B--2---:R-:W-:Y:S05]  /*8ab0*/  @!P0 BRA `(.L_x_182) ;  /* 0xfffffffc00f08947 */ /* 0x004fea000383ffff */
[----:B------:R-:W-:Y:S05]  /*8ac0*/  BRA `(.L_x_183) ;  /* 0xffffffa400d47947 */ /* 0x000fea000383ffff */
.L_x_54:
[----:B----4-:R-:W-:-:S07]  /*8ad0*/  MOV R0, UR5 ;  /* 0x0000000500007c02 */ /* 0x010fce0008000f00 */
.L_x_184:
[----:B-1----:R1:W2:Y:S02]  /*8ae0*/  SYNCS.PHASECHK.TRANS64.TRYWAIT P0, [R0+URZ], R3 ;  /* 0x00000003000075a7 */ /* 0x0022a400080011ff */
[----:B--2---:R-:W-:Y:S05]  /*8af0*/  @!P0 NANOSLEEP.SYNCS 0x989680 ;  /* 0x009896800000895d */ /* 0x004fea0003900000 */
[----:B------:R-:W2:Y:S02]  /*8b00*/  @!P0 SYNCS.PHASECHK.TRANS64 P0, [R0+URZ], R3 ;  /* 0x00000003000085a7 */ /* 0x000ea400080010ff */
[----:B--2---:R-:W-:Y:S05]  /*8b10*/  @!P0 BRA `(.L_x_184) ;  /* 0xfffffffc00f08947 */ /* 0x004fea000383ffff */
[----:B------:R-:W-:Y:S05]  /*8b20*/  BRA `(.L_x_185) ;  /* 0xffffffa400e07947 */ /* 0x000fea000383ffff */
.L_x_55:
[----:B----4-:R-:W-:-:S07]  /*8b30*/  MOV R0, UR5 ;  /* 0x0000000500007c02 */ /* 0x010fce0008000f00 */
.L_x_186:
[----:B-1----:R1:W2:Y:S02]  /*8b40*/  SYNCS.PHASECHK.TRANS64.TRYWAIT P0, [R0+URZ], R3 ;  /* 0x00000003000075a7 */ /* 0x0022a400080011ff */
[----:B--2---:R-:W-:Y:S05]  /*8b50*/  @!P0 NANOSLEEP.SYNCS 0x989680 ;  /* 0x009896800000895d */ /* 0x004fea0003900000 */
[----:B------:R-:W2:Y:S02]  /*8b60*/  @!P0 SYNCS.PHASECHK.TRANS64 P0, [R0+URZ], R3 ;  /* 0x00000003000085a7 */ /* 0x000ea400080010ff */
[----:B--2---:R-:W-:Y:S05]  /*8b70*/  @!P0 BRA `(.L_x_186) ;  /* 0xfffffffc00f08947 */ /* 0x004fea000383ffff */
[----:B------:R-:W-:Y:S05]  /*8b80*/  BRA `(.L_x_187) ;  /* 0xffffffa400ec7947 */ /* 0x000fea000383ffff */
.L_x_56:
[----:B----4-:R-:W-:-:S07]  /*8b90*/  MOV R0, UR5 ;  /* 0x0000000500007c02 */ /* 0x010fce0008000f00 */
.L_x_188:
[----:B-1----:R1:W2:Y:S02]  /*8ba0*/  SYNCS.PHASECHK.TRANS64.TRYWAIT P0, [R0+URZ], R3 ;  /* 0x00000003000075a7 */ /* 0x0022a400080011ff */
[----:B--2---:R-:W-:Y:S05]  /*8bb0*/  @!P0 NANOSLEEP.SYNCS 0x989680 ;  /* 0x009896800000895d */ /* 0x004fea0003900000 */
[----:B------:R-:W2:Y:S02]  /*8bc0*/  @!P0 SYNCS.PHASECHK.TRANS64 P0, [R0+URZ], R3 ;  /* 0x00000003000085a7 */ /* 0x000ea400080010ff */
[----:B--2---:R-:W-:Y:S05]  /*8bd0*/  @!P0 BRA `(.L_x_188) ;  /* 0xfffffffc00f08947 */ /* 0x004fea000383ffff */
[----:B------:R-:W-:Y:S05]  /*8be0*/  BRA `(.L_x_189) ;  /* 0xffffffa400f87947 */ /* 0x000fea000383ffff */
.L_x_57:
[----:B----4-:R-:W-:-:S07]  /*8bf0*/  MOV R0, UR5 ;  /* 0x0000000500007c02 */ /* 0x010fce0008000f00 */
.L_x_190:
[----:B-1----:R1:W2:Y:S02]  /*8c00*/  SYNCS.PHASECHK.TRANS64.TRYWAIT P0, [R0+URZ], R3 ;  /* 0x00000003000075a7 */ /* 0x0022a400080011ff */
[----:B--2---:R-:W-:Y:S05]  /*8c10*/  @!P0 NANOSLEEP.SYNCS 0x989680 ;  /* 0x009896800000895d */ /* 0x004fea0003900000 */
[----:B------:R-:W2:Y:S02]  /*8c20*/  @!P0 SYNCS.PHASECHK.TRANS64 P0, [R0+URZ], R3 ;  /* 0x00000003000085a7 */ /* 0x000ea400080010ff */
[----:B--2---:R-:W-:Y:S05]  /*8c30*/  @!P0 BRA `(.L_x_190) ;  /* 0xfffffffc00f08947 */ /* 0x004fea000383ffff */
[----:B------:R-:W-:Y:S05]  /*8c40*/  BRA `(.L_x_191) ;  /* 0xffffffa800047947 */ /* 0x000fea000383ffff */
.L_x_58:
[----:B----4-:R-:W-:-:S07]  /*8c50*/  MOV R0, UR5 ;  /* 0x0000000500007c02 */ /* 0x010fce0008000f00 */
.L_x_192:
[----:B-1----:R1:W2:Y:S02]  /*8c60*/  SYNCS.PHASECHK.TRANS64.TRYWAIT P0, [R0+URZ], R3 ;  /* 0x00000003000075a7 */ /* 0x0022a400080011ff */
[----:B--2---:R-:W-:Y:S05]  /*8c70*/  @!P0 NANOSLEEP.SYNCS 0x989680 ;  /* 0x009896800000895d */ /* 0x004fea0003900000 */
[----:B------:R-:W2:Y:S02]  /*8c80*/  @!P0 SYNCS.PHASECHK.TRANS64 P0, [R0+URZ], R3 ;  /* 0x00000003000085a7 */ /* 0x000ea400080010ff */
[----:B--2---:R-:W-:Y:S05]  /*8c90*/  @!P0 BRA `(.L_x_192) ;  /* 0xfffffffc00f08947 */ /* 0x004fea000383ffff */
[----:B------:R-:W-:Y:S05]  /*8ca0*/  BRA `(.L_x_193) ;  /* 0xffffffa800107947 */ /* 0x000fea000383ffff */
.L_x_59:
[----:B----4-:R-:W-:-:S07]  /*8cb0*/  MOV R0, UR5 ;  /* 0x0000000500007c02 */ /* 0x010fce0008000f00 */
.L_x_194:
[----:B-1----:R1:W2:Y:S02]  /*8cc0*/  SYNCS.PHASECHK.TRANS64.TRYWAIT P0, [R0+URZ], R3 ;  /* 0x00000003000075a7 */ /* 0x0022a400080011ff */
[----:B--2---:R-:W-:Y:S05]  /*8cd0*/  @!P0 NANOSLEEP.SYNCS 0x989680 ;  /* 0x009896800000895d */ /* 0x004fea0003900000 */
[----:B------:R-:W2:Y:S02]  /*8ce0*/  @!P0 SYNCS.PHASECHK.TRANS64 P0, [R0+URZ], R3 ;  /* 0x00000003000085a7 */ /* 0x000ea400080010ff */
[----:B--2---:R-:W-:Y:S05]  /*8cf0*/  @!P0 BRA `(.L_x_194) ;  /* 0xfffffffc00f08947 */ /* 0x004fea000383ffff */
[----:B------:R-:W-:Y:S05]  /*8d00*/  BRA `(.L_x_195) ;  /* 0xffffffa8001c7947 */ /* 0x000fea000383ffff */
.L_x_60:
[----:B----4-:R-:W-:-:S07]  /*8d10*/  MOV R0, UR5 ;  /* 0x0000000500007c02 */ /* 0x010fce0008000f00 */
.L_x_196:
[----:B-1----:R1:W2:Y:S02]  /*8d20*/  SYNCS.PHASECHK.TRANS64.TRYWAIT P0, [R0+URZ], R3 ;  /* 0x00000003000075a7 */ /* 0x0022a400080011ff */
[----:B--2---:R-:W-:Y:S05]  /*8d30*/  @!P0 NANOSLEEP.SYNCS 0x989680 ;  /* 0x009896800000895d */ /* 0x004fea0003900000 */
[----:B------:R-:W2:Y:S02]  /*8d40*/  @!P0 SYNCS.PHASECHK.TRANS64 P0, [R0+URZ], R3 ;  /* 0x00000003000085a7 */ /* 0x000ea400080010ff */
[----:B--2---:R-:W-:Y:S05]  /*8d50*/  @!P0 BRA `(.L_x_196) ;  /* 0xfffffffc00f08947 */ /* 0x004fea000383ffff */
[----:B------:R-:W-:Y:S05]  /*8d60*/  BRA `(.L_x_197) ;  /* 0xffffffa800287947 */ /* 0x000fea000383ffff */
.L_x_61:
[----:B----4-:R-:W-:-:S07]  /*8d70*/  MOV R0, UR5 ;  /* 0x0000000500007c02 */ /* 0x010fce0008000f00 */
.L_x_198:
[----:B-1----:R1:W2:Y:S02]  /*8d80*/  SYNCS.PHASECHK.TRANS64.TRYWAIT P0, [R0+URZ], R3 ;  /* 0x00000003000075a7 */ /* 0x0022a400080011ff */
[----:B--2---:R-:W-:Y:S05]  /*8d90*/  @!P0 NANOSLEEP.SYNCS 0x989680 ;  /* 0x009896800000895d */ /* 0x004fea0003900000 */
[----:B------:R-:W2:Y:S02]  /*8da0*/  @!P0 SYNCS.PHASECHK.TRANS64 P0, [R0+URZ], R3 ;  /* 0x00000003000085a7 */ /* 0x000ea400080010ff */
[----:B--2---:R-:W-:Y:S05]  /*8db0*/  @!P0 BRA `(.L_x_198) ;  /* 0xfffffffc00f08947 */ /* 0x004fea000383ffff */
[----:B------:R-:W-:Y:S05]  /*8dc0*/  BRA `(.L_x_199) ;  /* 0xffffffa800347947 */ /* 0x000fea000383ffff */
.L_x_62:
[----:B----4-:R-:W-:-:S07]  /*8dd0*/  MOV R0, UR5 ;  /* 0x0000000500007c02 */ /* 0x010fce0008000f00 */
.L_x_200:
[----:B-1----:R1:W2:Y:S02]  /*8de0*/  SYNCS.PHASECHK.TRANS64.TRYWAIT P0, [R0+URZ], R3 ;  /* 0x00000003000075a7 */ /* 0x0022a400080011ff */
[----:B--2---:R-:W-:Y:S05]  /*8df0*/  @!P0 NANOSLEEP.SYNCS 0x989680 ;  /* 0x009896800000895d */ /* 0x004fea0003900000 */
[----:B------:R-:W2:Y:S02]  /*8e00*/  @!P0 SYNCS.PHASECHK.TRANS64 P0, [R0+URZ], R3 ;  /* 0x00000003000085a7 */ /* 0x000ea400080010ff */
[----:B--2---:R-:W-:Y:S05]  /*8e10*/  @!P0 BRA `(.L_x_200) ;  /* 0xfffffffc00f08947 */ /* 0x004fea000383ffff */
[----:B------:R-:W-:Y:S05]  /*8e20*/  BRA `(.L_x_201) ;  /* 0xffffffa800407947 */ /* 0x000fea000383ffff */
.L_x_63:
[----:B----4-:R-:W-:-:S07]  /*8e30*/  MOV R0, UR5 ;  /* 0x0000000500007c02 */ /* 0x010fce0008000f00 */
.L_x_202:
[----:B-1----:R1:W2:Y:S02]  /*8e40*/  SYNCS.PHASECHK.TRANS64.TRYWAIT P0, [R0+URZ], R3 ;  /* 0x00000003000075a7 */ /* 0x0022a400080011ff */
[----:B--2---:R-:W-:Y:S05]  /*8e50*/  @!P0 NANOSLEEP.SYNCS 0x989680 ;  /* 0x009896800000895d */ /* 0x004fea0003900000 */
[----:B------:R-:W2:Y:S02]  /*8e60*/  @!P0 SYNCS.PHASECHK.TRANS64 P0, [R0+URZ], R3 ;  /* 0x00000003000085a7 */ /* 0x000ea400080010ff */
[----:B--2---:R-:W-:Y:S05]  /*8e70*/  @!P0 BRA `(.L_x_202) ;  /* 0xfffffffc00f08947 */ /* 0x004fea000383ffff */
[----:B------:R-:W-:Y:S05]  /*8e80*/  BRA `(.L_x_203) ;  /* 0xffffffa8004c7947 */ /* 0x000fea000383ffff */
.L_x_64:
[----:B----4-:R-:W-:-:S07]  /*8e90*/  MOV R0, UR5 ;  /* 0x0000000500007c02 */ /* 0x010fce0008000f00 */
.L_x_204:
[----:B-1----:R1:W2:Y:S02]  /*8ea0*/  SYNCS.PHASECHK.TRANS64.TRYWAIT P0, [R0+URZ], R3 ;  /* 0x00000003000075a7 */ /* 0x0022a400080011ff */
[----:B--2---:R-:W-:Y:S05]  /*8eb0*/  @!P0 NANOSLEEP.SYNCS 0x989680 ;  /* 0x009896800000895d */ /* 0x004fea0003900000 */
[----:B------:R-:W2:Y:S02]  /*8ec0*/  @!P0 SYNCS.PHASECHK.TRANS64 P0, [R0+URZ], R3 ;  /* 0x00000003000085a7 */ /* 0x000ea400080010ff */
[----:B--2---:R-:W-:Y:S05]  /*8ed0*/  @!P0 BRA `(.L_x_204) ;  /* 0xfffffffc00f08947 */ /* 0x004fea000383ffff */
[----:B------:R-:W-:Y:S05]  /*8ee0*/  BRA `(.L_x_205) ;  /* 0xffffffa800587947 */ /* 0x000fea000383ffff */
.L_x_65:
[----:B----4-:R-:W-:-:S07]  /*8ef0*/  MOV R0, UR5 ;  /* 0x0000000500007c02 */ /* 0x010fce0008000f00 */
.L_x_206:
[----:B-1----:R1:W2:Y:S02]  /*8f00*/  SYNCS.PHASECHK.TRANS64.TRYWAIT P0, [R0+URZ], R3 ;  /* 0x00000003000075a7 */ /* 0x0022a400080011ff */
[----:B--2---:R-:W-:Y:S05]  /*8f10*/  @!P0 NANOSLEEP.SYNCS 0x989680 ;  /* 0x009896800000895d */ /* 0x004fea0003900000 */
[----:B------:R-:W2:Y:S02]  /*8f20*/  @!P0 SYNCS.PHASECHK.TRANS64 P0, [R0+URZ], R3 ;  /* 0x00000003000085a7 */ /* 0x000ea400080010ff */
[----:B--2---:R-:W-:Y:S05]  /*8f30*/  @!P0 BRA `(.L_x_206) ;  /* 0xfffffffc00f08947 */ /* 0x004fea000383ffff */
[----:B------:R-:W-:Y:S05]  /*8f40*/  BRA `(.L_x_207) ;  /* 0xffffffa800647947 */ /* 0x000fea000383ffff */
.L_x_66:
[----:B----4-:R-:W-:-:S07]  /*8f50*/  MOV R0, UR5 ;  /* 0x0000000500007c02 */ /* 0x010fce0008000f00 */
.L_x_208:
[----:B-1----:R1:W2:Y:S02]  /*8f60*/  SYNCS.PHASECHK.TRANS64.TRYWAIT P0, [R0+URZ], R3 ;  /* 0x00000003000075a7 */ /* 0x0022a400080011ff */
[----:B--2---:R-:W-:Y:S05]  /*8f70*/  @!P0 NANOSLEEP.SYNCS 0x989680 ;  /* 0x009896800000895d */ /* 0x004fea0003900000 */
[----:B------:R-:W2:Y:S02]  /*8f80*/  @!P0 SYNCS.PHASECHK.TRANS64 P0, [R0+URZ], R3 ;  /* 0x00000003000085a7 */ /* 0x000ea400080010ff */
[----:B--2---:R-:W-:Y:S05]  /*8f90*/  @!P0 BRA `(.L_x_208) ;  /* 0xfffffffc00f08947 */ /* 0x004fea000383ffff */
[----:B------:R-:W-:Y:S05]  /*8fa0*/  BRA `(.L_x_209) ;  /* 0xffffffa800707947 */ /* 0x000fea000383ffff */
.L_x_67:
[----:B----4-:R-:W-:-:S07]  /*8fb0*/  MOV R0, UR5 ;  /* 0x0000000500007c02 */ /* 0x010fce0008000f00 */
.L_x_210:
[----:B-1----:R1:W2:Y:S02]  /*8fc0*/  SYNCS.PHASECHK.TRANS64.TRYWAIT P0, [R0+URZ], R3 ;  /* 0x00000003000075a7 */ /* 0x0022a400080011ff */
[----:B--2---:R-:W-:Y:S05]  /*8fd0*/  @!P0 NANOSLEEP.SYNCS 0x989680 ;  /* 0x009896800000895d */ /* 0x004fea0003900000 */
[----:B------:R-:W2:Y:S02]  /*8fe0*/  @!P0 SYNCS.PHASECHK.TRANS64 P0, [R0+URZ], R3 ;  /* 0x00000003000085a7 */ /* 0x000ea400080010ff */
[----:B--2---:R-:W-:Y:S05]  /*8ff0*/  @!P0 BRA `(.L_x_210) ;  /* 0xfffffffc00f08947 */ /* 0x004fea000383ffff */
[----:B------:R-:W-:Y:S05]  /*9000*/  BRA `(.L_x_211) ;  /* 0xffffffa8007c7947 */ /* 0x000fea000383ffff */
.L_x_68:
[----:B----4-:R-:W-:-:S07]  /*9010*/  MOV R0, UR5 ;  /* 0x0000000500007c02 */ /* 0x010fce0008000f00 */
.L_x_212:
[----:B-1----:R1:W2:Y:S02]  /*9020*/  SYNCS.PHASECHK.TRANS64.TRYWAIT P0, [R0+URZ], R3 ;  /* 0x00000003000075a7 */ /* 0x0022a400080011ff */
[----:B--2---:R-:W-:Y:S05]  /*9030*/  @!P0 NANOSLEEP.SYNCS 0x989680 ;  /* 0x009896800000895d */ /* 0x004fea0003900000 */
[----:B------:R-:W2:Y:S02]  /*9040*/  @!P0 SYNCS.PHASECHK.TRANS64 P0, [R0+URZ], R3 ;  /* 0x00000003000085a7 */ /* 0x000ea400080010ff */
[----:B--2---:R-:W-:Y:S05]  /*9050*/  @!P0 BRA `(.L_x_212) ;  /* 0xfffffffc00f08947 */ /* 0x004fea000383ffff */
[----:B------:R-:W-:Y:S05]  /*9060*/  BRA `(.L_x_213) ;  /* 0xffffffa800887947 */ /* 0x000fea000383ffff */
.L_x_69:
[----:B----4-:R-:W-:-:S07]  /*9070*/  MOV R0, UR5 ;  /* 0x0000000500007c02 */ /* 0x010fce0008000f00 */
.L_x_214:
[----:B-1----:R1:W2:Y:S02]  /*9080*/  SYNCS.PHASECHK.TRANS64.TRYWAIT P0, [R0+URZ], R3 ;  /* 0x00000003000075a7 */ /* 0x0022a400080011ff */
[----:B--2---:R-:W-:Y:S05]  /*9090*/  @!P0 NANOSLEEP.SYNCS 0x989680 ;  /* 0x009896800000895d */ /* 0x004fea0003900000 */
[----:B------:R-:W2:Y:S02]  /*90a0*/  @!P0 SYNCS.PHASECHK.TRANS64 P0, [R0+URZ], R3 ;  /* 0x00000003000085a7 */ /* 0x000ea400080010ff */
[----:B--2---:R-:W-:Y:S05]  /*90b0*/  @!P0 BRA `(.L_x_214) ;  /* 0xfffffffc00f08947 */ /* 0x004fea000383ffff */
[----:B------:R-:W-:Y:S05]  /*90c0*/  BRA `(.L_x_215) ;  /* 0xffffffa800947947 */ /* 0x000fea000383ffff */
.L_x_70:
[----:B----4-:R-:W-:-:S07]  /*90d0*/  MOV R0, UR5 ;  /* 0x0000000500007c02 */ /* 0x010fce0008000f00 */
.L_x_216:
[----:B-1----:R1:W2:Y:S02]  /*90e0*/  SYNCS.PHASECHK.TRANS64.TRYWAIT P0, [R0+URZ], R3 ;  /* 0x00000003000075a7 */ /* 0x0022a400080011ff */
[----:B--2---:R-:W-:Y:S05]  /*90f0*/  @!P0 NANOSLEEP.SYNCS 0x989680 ;  /* 0x009896800000895d */ /* 0x004fea0003900000 */
[----:B------:R-:W2:Y:S02]  /*9100*/  @!P0 SYNCS.PHASECHK.TRANS64 P0, [R0+URZ], R3 ;  /* 0x00000003000085a7 */ /* 0x000ea400080010ff */
[----:B--2---:R-:W-:Y:S05]  /*9110*/  @!P0 BRA `(.L_x_216) ;  /* 0xfffffffc00f08947 */ /* 0x004fea000383ffff */
[----:B------:R-:W-:Y:S05]  /*9120*/  BRA `(.L_x_217) ;  /* 0xffffffa800a07947 */ /* 0x000fea000383ffff */
.L_x_71:
[----:B----4-:R-:W-:-:S07]  /*9130*/  MOV R0, UR5 ;  /* 0x0000000500007c02 */ /* 0x010fce0008000f00 */
.L_x_218:
[----:B-1----:R1:W2:Y:S02]  /*9140*/  SYNCS.PHASECHK.TRANS64.TRYWAIT P0, [R0+URZ], R3 ;  /* 0x00000003000075a7 */ /* 0x0022a400080011ff */
[----:B--2---:R-:W-:Y:S05]  /*9150*/  @!P0 NANOSLEEP.SYNCS 0x989680 ;  /* 0x009896800000895d */ /* 0x004fea0003900000 */
[----:B------:R-:W2:Y:S02]  /*9160*/  @!P0 SYNCS.PHASECHK.TRANS64 P0, [R0+URZ], R3 ;  /* 0x00000003000085a7 */ /* 0x000ea400080010ff */
[----:B--2---:R-:W-:Y:S05]  /*9170*/  @!P0 BRA `(.L_x_218) ;  /* 0xfffffffc00f08947 */ /* 0x004fea000383ffff */
[----:B------:R-:W-:Y:S05]  /*9180*/  BRA `(.L_x_219) ;  /* 0xffffffa800ac7947 */ /* 0x000fea000383ffff */
.L_x_72:
[----:B----4-:R-:W-:-:S07]  /*9190*/  MOV R0, UR5 ;  /* 0x0000000500007c02 */ /* 0x010fce0008000f00 */
.L_x_220:
[----:B-1----:R1:W2:Y:S02]  /*91a0*/  SYNCS.PHASECHK.TRANS64.TRYWAIT P0, [R0+URZ], R3 ;  /* 0x00000003000075a7 */ /* 0x0022a400080011ff */
[----:B--2---:R-:W-:Y:S05]  /*91b0*/  @!P0 NANOSLEEP.SYNCS 0x989680 ;  /* 0x009896800000895d */ /* 0x004fea0003900000 */
[----:B------:R-:W2:Y:S02]  /*91c0*/  @!P0 SYNCS.PHASECHK.TRANS64 P0, [R0+URZ], R3 ;  /* 0x00000003000085a7 */ /* 0x000ea400080010ff */
[----:B--2---:R-:W-:Y:S05]  /*91d0*/  @!P0 BRA `(.L_x_220) ;  /* 0xfffffffc00f08947 */ /* 0x004fea000383ffff */
[----:B------:R-:W-:Y:S05]  /*91e0*/  BRA `(.L_x_221) ;  /* 0xffffffa800b87947 */ /* 0x000fea000383ffff */
.L_x_73:
[----:B----4-:R-:W-:-:S07]  /*91f0*/  MOV R0, UR5 ;  /* 0x0000000500007c02 */ /* 0x010fce0008000f00 */
.L_x_222:
[----:B-1----:R1:W2:Y:S02]  /*9200*/  SYNCS.PHASECHK.TRANS64.TRYWAIT P0, [R0+URZ], R3 ;  /* 0x00000003000075a7 */ /* 0x0022a400080011ff */
[----:B--2---:R-:W-:Y:S05]  /*9210*/  @!P0 NANOSLEEP.SYNCS 0x989680 ;  /* 0x009896800000895d */ /* 0x004fea0003900000 */
[----:B------:R-:W2:Y:S02]  /*9220*/  @!P0 SYNCS.PHASECHK.TRANS64 P0, [R0+URZ], R3 ;  /* 0x00000003000085a7 */ /* 0x000ea400080010ff */
[----:B--2---:R-:W-:Y:S05]  /*9230*/  @!P0 BRA `(.L_x_222) ;  /* 0xfffffffc00f08947 */ /* 0x004fea000383ffff */
[----:B------:R-:W-:Y:S05]  /*9240*/  BRA `(.L_x_223) ;  /* 0xffffffa800c47947 */ /* 0x000fea000383ffff */
.L_x_74:
[----:B----4-:R-:W-:-:S07]  /*9250*/  MOV R0, UR5 ;  /* 0x0000000500007c02 */ /* 0x010fce0008000f00 */
.L_x_224:
[----:B-1----:R1:W2:Y:S02]  /*9260*/  SYNCS.PHASECHK.TRANS64.TRYWAIT P0, [R0+URZ], R3 ;  /* 0x00000003000075a7 */ /* 0x0022a400080011ff */
[----:B--2---:R-:W-:Y:S05]  /*9270*/  @!P0 NANOSLEEP.SYNCS 0x989680 ;  /* 0x009896800000895d */ /* 0x004fea0003900000 */
[----:B------:R-:W2:Y:S02]  /*9280*/  @!P0 SYNCS.PHASECHK.TRANS64 P0, [R0+URZ], R3 ;  /* 0x00000003000085a7 */ /* 0x000ea400080010ff */
[----:B--2---:R-:W-:Y:S05]  /*9290*/  @!P0 BRA `(.L_x_224) ;  /* 0xfffffffc00f08947 */ /* 0x004fea000383ffff */
[----:B------:R-:W-:Y:S05]  /*92a0*/  BRA `(.L_x_225) ;  /* 0xffffffa800d07947 */ /* 0x000fea000383ffff */
.L_x_75:
[----:B----4-:R-:W-:-:S07]  /*92b0*/  MOV R0, UR5 ;  /* 0x0000000500007c02 */ /* 0x010fce0008000f00 */
.L_x_226:
[----:B-1----:R1:W2:Y:S02]  /*92c0*/  SYNCS.PHASECHK.TRANS64.TRYWAIT P0, [R0+URZ], R3 ;  /* 0x00000003000075a7 */ /* 0x0022a400080011ff */
[----:B--2---:R-:W-:Y:S05]  /*92d0*/  @!P0 NANOSLEEP.SYNCS 0x989680 ;  /* 0x009896800000895d */ /* 0x004fea0003900000 */
[----:B------:R-:W2:Y:S02]  /*92e0*/  @!P0 SYNCS.PHASECHK.TRANS64 P0, [R0+URZ], R3 ;  /* 0x00000003000085a7 */ /* 0x000ea400080010ff */
[----:B--2---:R-:W-:Y:S05]  /*92f0*/  @!P0 BRA `(.L_x_226) ;  /* 0xfffffffc00f08947 */ /* 0x004fea000383ffff */
[----:B------:R-:W-:Y:S05]  /*9300*/  BRA `(.L_x_227) ;  /* 0xffffffa800dc7947 */ /* 0x000fea000383ffff */
.L_x_76:
[----:B----4-:R-:W-:-:S07]  /*9310*/  MOV R0, UR5 ;  /* 0x0000000500007c02 */ /* 0x010fce0008000f00 */
.L_x_228:
[----:B-1----:R1:W2:Y:S02]  /*9320*/  SYNCS.PHASECHK.TRANS64.TRYWAIT P0, [R0+URZ], R3 ;  /* 0x00000003000075a7 */ /* 0x0022a400080011ff */
[----:B--2---:R-:W-:Y:S05]  /*9330*/  @!P0 NANOSLEEP.SYNCS 0x989680 ;  /* 0x009896800000895d */ /* 0x004fea0003900000 */
[----:B------:R-:W2:Y:S02]  /*9340*/  @!P0 SYNCS.PHASECHK.TRANS64 P0, [R0+URZ], R3 ;  /* 0x00000003000085a7 */ /* 0x000ea400080010ff */
[----:B--2---:R-:W-:Y:S05]  /*9350*/  @!P0 BRA `(.L_x_228) ;  /* 0xfffffffc00f08947 */ /* 0x004fea000383ffff */
[----:B------:R-:W-:Y:S05]  /*9360*/  BRA `(.L_x_229) ;  /* 0xffffffa800e87947 */ /* 0x000fea000383ffff */
.L_x_77:
[----:B----4-:R-:W-:-:S07]  /*9370*/  MOV R0, UR5 ;  /* 0x0000000500007c02 */ /* 0x010fce0008000f00 */
.L_x_230:
[----:B-1----:R1:W2:Y:S02]  /*9380*/  SYNCS.PHASECHK.TRANS64.TRYWAIT P0, [R0+URZ], R3 ;  /* 0x00000003000075a7 */ /* 0x0022a400080011ff */
[----:B--2---:R-:W-:Y:S05]  /*9390*/  @!P0 NANOSLEEP.SYNCS 0x989680 ;  /* 0x009896800000895d */ /* 0x004fea0003900000 */
[----:B------:R-:W2:Y:S02]  /*93a0*/  @!P0 SYNCS.PHASECHK.TRANS64 P0, [R0+URZ], R3 ;  /* 0x00000003000085a7 */ /* 0x000ea400080010ff */
[----:B--2---:R-:W-:Y:S05]  /*93b0*/  @!P0 BRA `(.L_x_230) ;  /* 0xfffffffc00f08947 */ /* 0x004fea000383ffff */
[----:B------:R-:W-:Y:S05]  /*93c0*/  BRA `(.L_x_231) ;  /* 0xffffffa800f47947 */ /* 0x000fea000383ffff */
.L_x_78:
[----:B----4-:R-:W-:-:S07]  /*93d0*/  MOV R0, UR5 ;  /* 0x0000000500007c02 */ /* 0x010fce0008000f00 */
.L_x_232:
[----:B-1----:R1:W2:Y:S02]  /*93e0*/  SYNCS.PHASECHK.TRANS64.TRYWAIT P0, [R0+URZ], R3 ;  /* 0x00000003000075a7 */ /* 0x0022a400080011ff */
[----:B--2---:R-:W-:Y:S05]  /*93f0*/  @!P0 NANOSLEEP.SYNCS 0x989680 ;  /* 0x009896800000895d */ /* 0x004fea0003900000 */
[----:B------:R-:W2:Y:S02]  /*9400*/  @!P0 SYNCS.PHASECHK.TRANS64 P0, [R0+URZ], R3 ;  /* 0x00000003000085a7 */ /* 0x000ea400080010ff */
[----:B--2---:R-:W-:Y:S05]  /*9410*/  @!P0 BRA `(.L_x_232) ;  /* 0xfffffffc00f08947 */ /* 0x004fea000383ffff */
[----:B------:R-:W-:Y:S05]  /*9420*/  BRA `(.L_x_233) ;  /* 0xffffffac00007947 */ /* 0x000fea000383ffff */
.L_x_79:
[----:B----4-:R-:W-:-:S07]  /*9430*/  MOV R0, UR5 ;  /* 0x0000000500007c02 */ /* 0x010fce0008000f00 */
.L_x_234:
[----:B-1----:R1:W2:Y:S02]  /*9440*/  SYNCS.PHASECHK.TRANS64.TRYWAIT P0, [R0+URZ], R3 ;  /* 0x00000003000075a7 */ /* 0x0022a400080011ff */
[----:B--2---:R-:W-:Y:S05]  /*9450*/  @!P0 NANOSLEEP.SYNCS 0x989680 ;  /* 0x009896800000895d */ /* 0x004fea0003900000 */
[----:B------:R-:W2:Y:S02]  /*9460*/  @!P0 SYNCS.PHASECHK.TRANS64 P0, [R0+URZ], R3 ;  /* 0x00000003000085a7 */ /* 0x000ea400080010ff */
[----:B--2---:R-:W-:Y:S05]  /*9470*/  @!P0 BRA `(.L_x_234) ;  /* 0xfffffffc00f08947 */ /* 0x004fea000383ffff */
[----:B------:R-:W-:Y:S05]  /*9480*/  BRA `(.L_x_235) ;  /* 0xffffffac000c7947 */ /* 0x000fea000383ffff */
.L_x_80:
[----:B----4-:R-:W-:-:S07]  /*9490*/  MOV R0, UR5 ;  /* 0x0000000500007c02 */ /* 0x010fce0008000f00 */
.L_x_236:
[----:B-1----:R1:W2:Y:S02]  /*94a0*/  SYNCS.PHASECHK.TRANS64.TRYWAIT P0, [R0+URZ], R3 ;  /* 0x00000003000075a7 */ /* 0x0022a400080011ff */
[----:B--2---:R-:W-:Y:S05]  /*94b0*/  @!P0 NANOSLEEP.SYNCS 0x989680 ;  /* 0x009896800000895d */ /* 0x004fea0003900000 */
[----:B------:R-:W2:Y:S02]  /*94c0*/  @!P0 SYNCS.PHASECHK.TRANS64 P0, [R0+URZ], R3 ;  /* 0x00000003000085a7 */ /* 0x000ea400080010ff */
[----:B--2---:R-:W-:Y:S05]  /*94d0*/  @!P0 BRA `(.L_x_236) ;  /* 0xfffffffc00f08947 */ /* 0x004fea000383ffff */
[----:B------:R-:W-:Y:S05]  /*94e0*/  BRA `(.L_x_237) ;  /* 0xffffffac00187947 */ /* 0x000fea000383ffff */
.L_x_81:
[----:B----4-:R-:W-:-:S07]  /*94f0*/  MOV R0, UR5 ;  /* 0x0000000500007c02 */ /* 0x010fce0008000f00 */
.L_x_238:
[----:B-1----:R1:W2:Y:S02]  /*9500*/  SYNCS.PHASECHK.TRANS64.TRYWAIT P0, [R0+URZ], R3 ;  /* 0x00000003000075a7 */ /* 0x0022a400080011ff */
[----:B--2---:R-:W-:Y:S05]  /*9510*/  @!P0 NANOSLEEP.SYNCS 0x989680 ;  /* 0x009896800000895d */ /* 0x004fea0003900000 */
[----:B------:R-:W2:Y:S02]  /*9520*/  @!P0 SYNCS.PHASECHK.TRANS64 P0, [R0+URZ], R3 ;  /* 0x00000003000085a7 */ /* 0x000ea400080010ff */
[----:B--2---:R-:W-:Y:S05]  /*9530*/  @!P0 BRA `(.L_x_238) ;  /* 0xfffffffc00f08947 */ /* 0x004fea000383ffff */
[----:B------:R-:W-:Y:S05]  /*9540*/  BRA `(.L_x_239) ;  /* 0xffffffac00247947 */ /* 0x000fea000383ffff */
.L_x_82:
[----:B----4-:R-:W-:-:S07]  /*9550*/  MOV R0, UR5 ;  /* 0x0000000500007c02 */ /* 0x010fce0008000f00 */
.L_x_240:
[----:B-1----:R1:W2:Y:S02]  /*9560*/  SYNCS.PHASECHK.TRANS64.TRYWAIT P0, [R0+URZ], R3 ;  /* 0x00000003000075a7 */ /* 0x0022a400080011ff */
[----:B--2---:R-:W-:Y:S05]  /*9570*/  @!P0 NANOSLEEP.SYNCS 0x989680 ;  /* 0x009896800000895d */ /* 0x004fea0003900000 */
[----:B------:R-:W2:Y:S02]  /*9580*/  @!P0 SYNCS.PHASECHK.TRANS64 P0, [R0+URZ], R3 ;  /* 0x00000003000085a7 */ /* 0x000ea400080010ff */
[----:B--2---:R-:W-:Y:S05]  /*9590*/  @!P0 BRA `(.L_x_240) ;  /* 0xfffffffc00f08947 */ /* 0x004fea000383ffff */
[----:B------:R-:W-:Y:S05]  /*95a0*/  BRA `(.L_x_241) ;  /* 0xffffffac00307947 */ /* 0x000fea000383ffff */
.L_x_83:
[----:B----4-:R-:W-:-:S07]  /*95b0*/  MOV R0, UR5 ;  /* 0x0000000500007c02 */ /* 0x010fce0008000f00 */
.L_x_242:
[----:B-1----:R1:W2:Y:S02]  /*95c0*/  SYNCS.PHASECHK.TRANS64.TRYWAIT P0, [R0+URZ], R3 ;  /* 0x00000003000075a7 */ /* 0x0022a400080011ff */
[----:B--2---:R-:W-:Y:S05]  /*95d0*/  @!P0 NANOSLEEP.SYNCS 0x989680 ;  /* 0x009896800000895d */ /* 0x004fea0003900000 */
[----:B------:R-:W2:Y:S02]  /*95e0*/  @!P0 SYNCS.PHASECHK.TRANS64 P0, [R0+URZ], R3 ;  /* 0x00000003000085a7 */ /* 0x000ea400080010ff */
[----:B--2---:R-:W-:Y:S05]  /*95f0*/  @!P0 BRA `(.L_x_242) ;  /* 0xfffffffc00f08947 */ /* 0x004fea000383ffff */
[----:B------:R-:W-:Y:S05]  /*9600*/  BRA `(.L_x_243) ;  /* 0xffffffac003c7947 */ /* 0x000fea000383ffff */
.L_x_84:
[----:B----4-:R-:W-:-:S07]  /*9610*/  MOV R0, UR5 ;  /* 0x0000000500007c02 */ /* 0x010fce0008000f00 */
.L_x_244:
[----:B-1----:R1:W2:Y:S02]  /*9620*/  SYNCS.PHASECHK.TRANS64.TRYWAIT P0, [R0+URZ], R3 ;  /* 0x00000003000075a7 */ /* 0x0022a400080011ff */
[----:B--2---:R-:W-:Y:S05]  /*9630*/  @!P0 NANOSLEEP.SYNCS 0x989680 ;  /* 0x009896800000895d */ /* 0x004fea0003900000 */
[----:B------:R-:W2:Y:S02]  /*9640*/  @!P0 SYNCS.PHASECHK.TRANS64 P0, [R0+URZ], R3 ;  /* 0x00000003000085a7 */ /* 0x000ea400080010ff */
[----:B--2---:R-:W-:Y:S05]  /*9650*/  @!P0 BRA `(.L_x_244) ;  /* 0xfffffffc00f08947 */ /* 0x004fea000383ffff */
[----:B------:R-:W-:Y:S05]  /*9660*/  BRA `(.L_x_245) ;  /* 0xffffffac00487947 */ /* 0x000fea000383ffff */
.L_x_85:
[----:B----4-:R-:W-:-:S07]  /*9670*/  MOV R0, UR5 ;  /* 0x0000000500007c02 */ /* 0x010fce0008000f00 */
.L_x_246:
[----:B-1----:R1:W2:Y:S02]  /*9680*/  SYNCS.PHASECHK.TRANS64.TRYWAIT P0, [R0+URZ], R3 ;  /* 0x00000003000075a7 */ /* 0x0022a400080011ff */
[----:B--2---:R-:W-:Y:S05]  /*9690*/  @!P0 NANOSLEEP.SYNCS 0x989680 ;  /* 0x009896800000895d */ /* 0x004fea0003900000 */
[----:B------:R-:W2:Y:S02]  /*96a0*/  @!P0 SYNCS.PHASECHK.TRANS64 P0, [R0+URZ], R3 ;  /* 0x00000003000085a7 */ /* 0x000ea400080010ff */
[----:B--2---:R-:W-:Y:S05]  /*96b0*/  @!P0 BRA `(.L_x_246) ;  /* 0xfffffffc00f08947 */ /* 0x004fea000383ffff */
[----:B------:R-:W-:Y:S05]  /*96c0*/  BRA `(.L_x_247) ;  /* 0xffffffac00547947 */ /* 0x000fea000383ffff */
.L_x_86:
[----:B----4-:R-:W-:-:S07]  /*96d0*/  MOV R0, UR5 ;  /* 0x0000000500007c02 */ /* 0x010fce0008000f00 */
.L_x_248:
[----:B-1----:R1:W2:Y:S02]  /*96e0*/  SYNCS.PHASECHK.TRANS64.TRYWAIT P0, [R0+URZ], R3 ;  /* 0x00000003000075a7 */ /* 0x0022a400080011ff */
[----:B--2---:R-:W-:Y:S05]  /*96f0*/  @!P0 NANOSLEEP.SYNCS 0x989680 ;  /* 0x009896800000895d */ /* 0x004fea0003900000 */
[----:B------:R-:W2:Y:S02]  /*9700*/  @!P0 SYNCS.PHASECHK.TRANS64 P0, [R0+URZ], R3 ;  /* 0x00000003000085a7 */ /* 0x000ea400080010ff */
[----:B--2---:R-:W-:Y:S05]  /*9710*/  @!P0 BRA `(.L_x_248) ;  /* 0xfffffffc00f08947 */ /* 0x004fea000383ffff */
[----:B------:R-:W-:Y:S05]  /*9720*/  BRA `(.L_x_249) ;  /* 0xffffffac00607947 */ /* 0x000fea000383ffff */
.L_x_87:
[----:B----4-:R-:W-:-:S07]  /*9730*/  MOV R0, UR5 ;  /* 0x0000000500007c02 */ /* 0x010fce0008000f00 */
.L_x_250:
[----:B-1----:R1:W2:Y:S02]  /*9740*/  SYNCS.PHASECHK.TRANS64.TRYWAIT P0, [R0+URZ], R3 ;  /* 0x00000003000075a7 */ /* 0x0022a400080011ff */
[----:B--2---:R-:W-:Y:S05]  /*9750*/  @!P0 NANOSLEEP.SYNCS 0x989680 ;  /* 0x009896800000895d */ /* 0x004fea0003900000 */
[----:B------:R-:W2:Y:S02]  /*9760*/  @!P0 SYNCS.PHASECHK.TRANS64 P0, [R0+URZ], R3 ;  /* 0x00000003000085a7 */ /* 0x000ea400080010ff */
[----:B--2---:R-:W-:Y:S05]  /*9770*/  @!P0 BRA `(.L_x_250) ;  /* 0xfffffffc00f08947 */ /* 0x004fea000383ffff */
[----:B------:R-:W-:Y:S05]  /*9780*/  BRA `(.L_x_251) ;  /* 0xffffffac006c7947 */ /* 0x000fea000383ffff */
.L_x_88:
[----:B----4-:R-:W-:-:S07]  /*9790*/  MOV R0, UR5 ;  /* 0x0000000500007c02 */ /* 0x010fce0008000f00 */
.L_x_252:
[----:B-1----:R1:W2:Y:S02]  /*97a0*/  SYNCS.PHASECHK.TRANS64.TRYWAIT P0, [R0+URZ], R3 ;  /* 0x00000003000075a7 */ /* 0x0022a400080011ff */
[----:B--2---:R-:W-:Y:S05]  /*97b0*/  @!P0 NANOSLEEP.SYNCS 0x989680 ;  /* 0x009896800000895d */ /* 0x004fea0003900000 */
[----:B------:R-:W2:Y:S02]  /*97c0*/  @!P0 SYNCS.PHASECHK.TRANS64 P0, [R0+URZ], R3 ;  /* 0x00000003000085a7 */ /* 0x000ea400080010ff */
[----:B--2---:R-:W-:Y:S05]  /*97d0*/  @!P0 BRA `(.L_x_252) ;  /* 0xfffffffc00f08947 */ /* 0x004fea000383ffff */
[----:B------:R-:W-:Y:S05]  /*97e0*/  BRA `(.L_x_253) ;  /* 0xffffffac00787947 */ /* 0x000fea000383ffff */
.L_x_89:
[----:B----4-:R-:W-:-:S07]  /*97f0*/  MOV R0, UR5 ;  /* 0x0000000500007c02 */ /* 0x010fce0008000f00 */
.L_x_254:
[----:B-1----:R1:W2:Y:S02]  /*9800*/  SYNCS.PHASECHK.TRANS64.TRYWAIT P0, [R0+URZ], R3 ;  /* 0x00000003000075a7 */ /* 0x0022a400080011ff */
[----:B--2---:R-:W-:Y:S05]  /*9810*/  @!P0 NANOSLEEP.SYNCS 0x989680 ;  /* 0x009896800000895d */ /* 0x004fea0003900000 */
[----:B------:R-:W2:Y:S02]  /*9820*/  @!P0 SYNCS.PHASECHK.TRANS64 P0, [R0+URZ], R3 ;  /* 0x00000003000085a7 */ /* 0x000ea400080010ff */
[----:B--2---:R-:W-:Y:S05]  /*9830*/  @!P0 BRA `(.L_x_254) ;  /* 0xfffffffc00f08947 */ /* 0x004fea000383ffff */
[----:B------:R-:W-:Y:S05]  /*9840*/  BRA `(.L_x_255) ;  /* 0xffffffac00847947 */ /* 0x000fea000383ffff */
.L_x_92:
[----:B-1----:R1:W2:Y:S02]  /*9850*/  SYNCS.PHASECHK.TRANS64.TRYWAIT P0, [R0+URZ+0x3e0], R5 ;  /* 0x0003e005000075a7 */ /* 0x0022a400080011ff */
[----:B--2---:R-:W-:Y:S05]  /*9860*/  @!P0 NANOSLEEP.SYNCS 0x989680 ;  /* 0x009896800000895d */ /* 0x004fea0003900000 */
[----:B------:R-:W2:Y:S02]  /*9870*/  @!P0 SYNCS.PHASECHK.TRANS64 P0, [R0+URZ+0x3e0], R5 ;  /* 0x0003e005000085a7 */ /* 0x000ea400080010ff */
[----:B--2---:R-:W-:Y:S05]  /*9880*/  @!P0 BRA `(.L_x_92) ;  /* 0xfffffffc00f08947 */ /* 0x004fea000383ffff */
[----:B------:R-:W-:Y:S05]  /*9890*/  BRA `(.L_x_256) ;  /* 0xffffffac00e07947 */ /* 0x000fea000383ffff */
.L_x_93:
[----:B------:R-:W-:-:S07]  /*98a0*/  MOV R0, UR5 ;  /* 0x0000000500007c02 */ /* 0x000fce0008000f00 */
.L_x_257:
[----:B-1----:R1:W2:Y:S02]  /*98b0*/  SYNCS.PHASECHK.TRANS64.TRYWAIT P0, [R0+URZ+0x390], R5 ;  /* 0x00039005000075a7 */ /* 0x0022a400080011ff */
[----:B--2---:R-:W-:Y:S05]  /*98c0*/  @!P0 NANOSLEEP.SYNCS 0x989680 ;  /* 0x009896800000895d */ /* 0x004fea0003900000 */
[----:B------:R-:W2:Y:S02]  /*98d0*/  @!P0 SYNCS.PHASECHK.TRANS64 P0, [R0+URZ+0x390], R5 ;  /* 0x00039005000085a7 */ /* 0x000ea400080010ff */
[----:B--2---:R-:W-:Y:S05]  /*98e0*/  @!P0 BRA `(.L_x_257) ;  /* 0xfffffffc00f08947 */ /* 0x004fea000383ffff */
[----:B------:R-:W-:Y:S05]  /*98f0*/  BRA `(.L_x_258) ;  /* 0xffffffac00f07947 */ /* 0x000fea000383ffff */
.L_x_94:
[----:B-1----:R1:W2:Y:S02]  /*9900*/  SYNCS.PHASECHK.TRANS64.TRYWAIT P1, [R0+URZ+0x380], R5 ;  /* 0x00038005000075a7 */ /* 0x0022a400080211ff */
[----:B--2---:R-:W-:Y:S05]  /*9910*/  @!P1 NANOSLEEP.SYNCS 0x989680 ;  /* 0x009896800000995d */ /* 0x004fea0003900000 */
[----:B------:R-:W2:Y:S02]  /*9920*/  @!P1 SYNCS.PHASECHK.TRANS64 P1, [R0+URZ+0x380], R5 ;  /* 0x00038005000095a7 */ /* 0x000ea400080210ff */
[----:B--2---:R-:W-:Y:S05]  /*9930*/  @!P1 BRA `(.L_x_94) ;  /* 0xfffffffc00f09947 */ /* 0x004fea000383ffff */
[----:B------:R-:W-:Y:S05]  /*9940*/  BRA `(.L_x_259) ;  /* 0xffffffb000207947 */ /* 0x000fea000383ffff */
.L_x_97:
[----:B------:R-:W-:-:S07]  /*9950*/  MOV R0, UR5 ;  /* 0x0000000500007c02 */ /* 0x000fce0008000f00 */
.L_x_260:
[----:B-1----:R1:W2:Y:S02]  /*9960*/  SYNCS.PHASECHK.TRANS64.TRYWAIT P0, [R0+URZ+0x390], R3 ;  /* 0x00039003000075a7 */ /* 0x0022a400080011ff */
[----:B--2---:R-:W-:Y:S05]  /*9970*/  @!P0 NANOSLEEP.SYNCS 0x989680 ;  /* 0x009896800000895d */ /* 0x004fea0003900000 */
[----:B------:R-:W2:Y:S02]  /*9980*/  @!P0 SYNCS.PHASECHK.TRANS64 P0, [R0+URZ+0x390], R3 ;  /* 0x00039003000085a7 */ /* 0x000ea400080010ff */
[----:B--2---:R-:W-:Y:S05]  /*9990*/  @!P0 BRA `(.L_x_260) ;  /* 0xfffffffc00f08947 */ /* 0x004fea000383ffff */
[----:B------:R-:W-:Y:S05]  /*99a0*/  BRA `(.L_x_96) ;  /* 0xffffffb000747947 */ /* 0x000fea000383ffff */
.L_x_104:
[----:B-1----:R1:W2:Y:S02]  /*99b0*/  SYNCS.PHASECHK.TRANS64.TRYWAIT P1, [R0+URZ+0x380], R5 ;  /* 0x00038005000075a7 */ /* 0x0022a400080211ff */
[----:B--2---:R-:W-:Y:S05]  /*99c0*/  @!P1 NANOSLEEP.SYNCS 0x989680 ;  /* 0x009896800000995d */ /* 0x004fea0003900000 */
[----:B------:R-:W2:Y:S02]  /*99d0*/  @!P1 SYNCS.PHASECHK.TRANS64 P1, [R0+URZ+0x380], R5 ;  /* 0x00038005000095a7 */ /* 0x000ea400080210ff */
[----:B--2---:R-:W-:Y:S05]  /*99e0*/  @!P1 BRA `(.L_x_104) ;  /* 0xfffffffc00f09947 */ /* 0x004fea000383ffff */
[----:B------:R-:W-:Y:S05]  /*99f0*/  BRA `(.L_x_261) ;  /* 0xffffffb400c87947 */ /* 0x000fea000383ffff */
.L_x_105:
[----:B------:R-:W-:-:S07]  /*9a00*/  MOV R3, UR9 ;  /* 0x0000000900037c02 */ /* 0x000fce0008000f00 */
.L_x_262:
[----:B-1----:R1:W2:Y:S02]  /*9a10*/  SYNCS.PHASECHK.TRANS64.TRYWAIT P0, [R3+URZ+0x3c0], R0 ;  /* 0x0003c000030075a7 */ /* 0x0022a400080011ff */
[----:B--2---:R-:W-:Y:S05]  /*9a20*/  @!P0 NANOSLEEP.SYNCS 0x989680 ;  /* 0x009896800000895d */ /* 0x004fea0003900000 */
[----:B------:R-:W2:Y:S02]  /*9a30*/  @!P0 SYNCS.PHASECHK.TRANS64 P0, [R3+URZ+0x3c0], R0 ;  /* 0x0003c000030085a7 */ /* 0x000ea400080010ff */
[----:B--2---:R-:W-:Y:S05]  /*9a40*/  @!P0 BRA `(.L_x_262) ;  /* 0xfffffffc00f08947 */ /* 0x004fea000383ffff */
[----:B------:R-:W-:Y:S05]  /*9a50*/  BRA `(.L_x_263) ;  /* 0xffffffb400fc7947 */ /* 0x000fea000383ffff */
.L_x_108:
[----:B------:R-:W-:Y:S07]  /*9a60*/  MOV R0, UR7 ;  /* 0x0000000700007c02 */ /* 0x000fee0008000f00 */
.L_x_264:
[----:B-1----:R1:W2:Y:S02]  /*9a70*/  SYNCS.PHASECHK.TRANS64.TRYWAIT P0, [R0+URZ], R3 ;  /* 0x00000003000075a7 */ /* 0x0022a400080011ff */
[----:B--2---:R-:W-:Y:S05]  /*9a80*/  @!P0 NANOSLEEP.SYNCS 0x989680 ;  /* 0x009896800000895d */ /* 0x004fea0003900000 */
[----:B------:R-:W2:Y:S02]  /*9a90*/  @!P0 SYNCS.PHASECHK.TRANS64 P0, [R0+URZ], R3 ;  /* 0x00000003000085a7 */ /* 0x000ea400080010ff */
[----:B--2---:R-:W-:Y:S05]  /*9aa0*/  @!P0 BRA `(.L_x_264) ;  /* 0xfffffffc00f08947 */ /* 0x004fea000383ffff */
[----:B------:R-:W-:Y:S05]  /*9ab0*/  BRA `(.L_x_107) ;  /* 0xffffffb800347947 */ /* 0x000fea000383ffff */
.L_x_111:
[----:B------:R-:W-:-:S07]  /*9ac0*/  MOV R0, UR5 ;  /* 0x0000000500007c02 */ /* 0x000fce0008000f00 */
.L_x_265:
[----:B--2---:R2:W3:Y:S02]  /*9ad0*/  SYNCS.PHASECHK.TRANS64.TRYWAIT P0, [R0+URZ], R3 ;  /* 0x00000003000075a7 */ /* 0x0044e400080011ff */
[----:B---3--:R-:W-:Y:S05]  /*9ae0*/  @!P0 NANOSLEEP.SYNCS 0x989680 ;  /* 0x009896800000895d */ /* 0x008fea0003900000 */
[----:B------:R-:W3:Y:S02]  /*9af0*/  @!P0 SYNCS.PHASECHK.TRANS64 P0, [R0+URZ], R3 ;  /* 0x00000003000085a7 */ /* 0x000ee400080010ff */
[----:B---3--:R-:W-:Y:S05]  /*9b00*/  @!P0 BRA `(.L_x_265) ;  /* 0xfffffffc00f08947 */ /* 0x008fea000383ffff */
[----:B------:R-:W-:Y:S05]  /*9b10*/  BRA `(.L_x_266) ;  /* 0xffffffb800d87947 */ /* 0x000fea000383ffff */
.L_x_112:
[----:B------:R-:W-:-:S07]  /*9b20*/  MOV R0, UR5 ;  /* 0x0000000500007c02 */ /* 0x000fce0008000f00 */
.L_x_267:
[----:B--2---:R2:W3:Y:S02]  /*9b30*/  SYNCS.PHASECHK.TRANS64.TRYWAIT P0, [R0+URZ], R3 ;  /* 0x00000003000075a7 */ /* 0x0044e400080011ff */
[----:B---3--:R-:W-:Y:S05]  /*9b40*/  @!P0 NANOSLEEP.SYNCS 0x989680 ;  /* 0x009896800000895d */ /* 0x008fea0003900000 */
[----:B------:R-:W3:Y:S02]  /*9b50*/  @!P0 SYNCS.PHASECHK.TRANS64 P0, [R0+URZ], R3 ;  /* 0x00000003000085a7 */ /* 0x000ee400080010ff */
[----:B---3--:R-:W-:Y:S05]  /*9b60*/  @!P0 BRA `(.L_x_267) ;  /* 0xfffffffc00f08947 */ /* 0x008fea000383ffff */
[----:B------:R-:W-:Y:S05]  /*9b70*/  BRA `(.L_x_268) ;  /* 0xffffffb800e47947 */ /* 0x000fea000383ffff */
.L_x_113:
[----:B------:R-:W-:-:S07]  /*9b80*/  MOV R0, UR5 ;  /* 0x0000000500007c02 */ /* 0x000fce0008000f00 */
.L_x_269:
[----:B--2---:R2:W3:Y:S02]  /*9b90*/  SYNCS.PHASECHK.TRANS64.TRYWAIT P0, [R0+URZ], R3 ;  /* 0x00000003000075a7 */ /* 0x0044e400080011ff */
[----:B---3--:R-:W-:Y:S05]  /*9ba0*/  @!P0 NANOSLEEP.SYNCS 0x989680 ;  /* 0x009896800000895d */ /* 0x008fea0003900000 */
[----:B------:R-:W3:Y:S02]  /*9bb0*/  @!P0 SYNCS.PHASECHK.TRANS64 P0, [R0+URZ], R3 ;  /* 0x00000003000085a7 */ /* 0x000ee400080010ff */
[----:B---3--:R-:W-:Y:S05]  /*9bc0*/  @!P0 BRA `(.L_x_269) ;  /* 0xfffffffc00f08947 */ /* 0x008fea000383ffff */
[----:B------:R-:W-:Y:S05]  /*9bd0*/  BRA `(.L_x_270) ;  /* 0xffffffb800f07947 */ /* 0x000fea000383ffff */
.L_x_114:
[----:B------:R-:W-:-:S07]  /*9be0*/  MOV R0, UR7 ;  /* 0x0000000700007c02 */ /* 0x000fce0008000f00 */
.L_x_271:
[----:B--2---:R2:W3:Y:S02]  /*9bf0*/  SYNCS.PHASECHK.TRANS64.TRYWAIT P0, [R0+URZ], R3 ;  /* 0x00000003000075a7 */ /* 0x0044e400080011ff */
[----:B---3--:R-:W-:Y:S05]  /*9c00*/  @!P0 NANOSLEEP.SYNCS 0x989680 ;  /* 0x009896800000895d */ /* 0x008fea0003900000 */
[----:B------:R-:W3:Y:S02]  /*9c10*/  @!P0 SYNCS.PHASECHK.TRANS64 P0, [R0+URZ], R3 ;  /* 0x00000003000085a7 */ /* 0x000ee400080010ff */
[----:B---3--:R-:W-:Y:S05]  /*9c20*/  @!P0 BRA `(.L_x_271) ;  /* 0xfffffffc00f08947 */ /* 0x008fea000383ffff */
[----:B------:R-:W-:Y:S05]  /*9c30*/  BRA `(.L_x_272) ;  /* 0xffffffb800fc7947 */ /* 0x000fea000383ffff */
.L_x_119:
[----:B---3--:R3:W1:Y:S02]  /*9c40*/  SYNCS.PHASECHK.TRANS64.TRYWAIT P0, [R0+URZ+0x380], R3 ;  /* 0x00038003000075a7 */ /* 0x00866400080011ff */
[----:B-1----:R-:W-:Y:S05]  /*9c50*/  @!P0 NANOSLEEP.SYNCS 0x989680 ;  /* 0x009896800000895d */ /* 0x002fea0003900000 */
[----:B------:R-:W1:Y:S02]  /*9c60*/  @!P0 SYNCS.PHASECHK.TRANS64 P0, [R0+URZ+0x380], R3 ;  /* 0x00038003000085a7 */ /* 0x000e6400080010ff */
[----:B-1----:R-:W-:Y:S05]  /*9c70*/  @!P0 BRA `(.L_x_119) ;  /* 0xfffffffc00f08947 */ /* 0x002fea000383ffff */
[----:B------:R-:W-:Y:S05]  /*9c80*/  BRA `(.L_x_273) ;  /* 0xffffffbc00f87947 */ /* 0x000fea000383ffff */
.L_x_122:
[----:B------:R-:W-:Y:S07]  /*9c90*/  MOV R0, UR6 ;  /* 0x0000000600007c02 */ /* 0x000fee0008000f00 */
.L_x_274:
[----:B-1----:R1:W3:Y:S02]  /*9ca0*/  SYNCS.PHASECHK.TRANS64.TRYWAIT P0, [R0+URZ+0x378], R3 ;  /* 0x00037803000075a7 */ /* 0x0022e400080011ff */
[----:B---3--:R-:W-:Y:S05]  /*9cb0*/  @!P0 NANOSLEEP.SYNCS 0x989680 ;  /* 0x009896800000895d */ /* 0x008fea0003900000 */
[----:B------:R-:W3:Y:S02]  /*9cc0*/  @!P0 SYNCS.PHASECHK.TRANS64 P0, [R0+URZ+0x378], R3 ;  /* 0x00037803000085a7 */ /* 0x000ee400080010ff */
[----:B---3--:R-:W-:Y:S05]  /*9cd0*/  @!P0 BRA `(.L_x_274) ;  /* 0xfffffffc00f08947 */ /* 0x008fea000383ffff */
[----:B------:R-:W-:Y:S05]  /*9ce0*/  BRA `(.L_x_121) ;  /* 0xffffffc000e47947 */ /* 0x000fea000383ffff */
.L_x_125:
[----:B------:R-:W-:Y:S07]  /*9cf0*/  MOV R3, UR6 ;  /* 0x0000000600037c02 */ /* 0x000fee0008000f00 */
.L_x_275:
[----:B-1----:R1:W2:Y:S02]  /*9d00*/  SYNCS.PHASECHK.TRANS64.TRYWAIT P2, [R3+URZ+0x368], R26 ;  /* 0x0003681a030075a7 */ /* 0x0022a400080411ff */
[----:B--2---:R-:W-:Y:S05]  /*9d10*/  @!P2 NANOSLEEP.SYNCS 0x989680 ;  /* 0x009896800000a95d */ /* 0x004fea0003900000 */
[----:B------:R-:W2:Y:S02]  /*9d20*/  @!P2 SYNCS.PHASECHK.TRANS64 P2, [R3+URZ+0x368], R26 ;  /* 0x0003681a0300a5a7 */ /* 0x000ea400080410ff */
[----:B--2---:R-:W-:Y:S05]  /*9d30*/  @!P2 BRA `(.L_x_275) ;  /* 0xfffffffc00f0a947 */ /* 0x004fea000383ffff */
[----:B------:R-:W-:Y:S05]  /*9d40*/  BRA `(.L_x_276) ;  /* 0xffffffc400787947 */ /* 0x000fea000383ffff */
.L_x_128:
[----:B--2---:R2:W1:Y:S02]  /*9d50*/  SYNCS.PHASECHK.TRANS64.TRYWAIT P0, [R0+URZ+0x380], R3 ;  /* 0x00038003000075a7 */ /* 0x00446400080011ff */
[----:B-1----:R-:W-:Y:S05]  /*9d60*/  @!P0 NANOSLEEP.SYNCS 0x989680 ;  /* 0x009896800000895d */ /* 0x002fea0003900000 */
[----:B------:R-:W1:Y:S02]  /*9d70*/  @!P0 SYNCS.PHASECHK.TRANS64 P0, [R0+URZ+0x380], R3 ;  /* 0x00038003000085a7 */ /* 0x000e6400080010ff */
[----:B-1----:R-:W-:Y:S05]  /*9d80*/  @!P0 BRA `(.L_x_128) ;  /* 0xfffffffc00f08947 */ /* 0x002fea000383ffff */
[----:B------:R-:W-:Y:S05]  /*9d90*/  BRA `(.L_x_277) ;  /* 0xffffffc800d47947 */ /* 0x000fea000383ffff */
.L_x_139:
[----:B-1----:R-:W-:Y:S04]  /*9da0*/  MOV R0, UR43 ;  /* 0x0000002b00007c02 */ /* 0x002fe80008000f00 */
[----:B------:R1:W2:Y:S03]  /*9db0*/  SYNCS.PHASECHK.TRANS64.TRYWAIT P1, [R0+URZ+0x360], R3 ;  /* 0x00036003000075a7 */ /* 0x0002a600080211ff */
[----:B--2---:R-:W-:Y:S05]  /*9dc0*/  @!P1 NANOSLEEP.SYNCS 0x989680 ;  /* 0x009896800000995d */ /* 0x004fea0003900000 */
[----:B------:R-:W2:Y:S02]  /*9dd0*/  @!P1 SYNCS.PHASECHK.TRANS64 P1, [R0+URZ+0x360], R3 ;  /* 0x00036003000095a7 */ /* 0x000ea400080210ff */
[----:B--2---:R-:W-:Y:S05]  /*9de0*/  @!P1 BRA `(.L_x_139) ;  /* 0xfffffffc00ec9947 */ /* 0x004fea000383ffff */
[----:B------:R-:W-:Y:S05]  /*9df0*/  BRA `(.L_x_138) ;  /* 0xffffffd400c87947 */ /* 0x000fea000383ffff */
.L_x_141:
[----:B-1----:R1:W4:Y:S02]  /*9e00*/  SYNCS.PHASECHK.TRANS64.TRYWAIT P1, [R92+URZ+0x3a0], R7 ;  /* 0x0003a0075c0075a7 */ /* 0x00232400080211ff */
[----:B----4-:R-:W-:Y:S05]  /*9e10*/  @!P1 NANOSLEEP.SYNCS 0x989680 ;  /* 0x009896800000995d */ /* 0x010fea0003900000 */
[----:B------:R-:W4:Y:S02]  /*9e20*/  @!P1 SYNCS.PHASECHK.TRANS64 P1, [R92+URZ+0x3a0], R7 ;  /* 0x0003a0075c0095a7 */ /* 0x000f2400080210ff */
[----:B----4-:R-:W-:Y:S05]  /*9e30*/  @!P1 BRA `(.L_x_141) ;  /* 0xfffffffc00f09947 */ /* 0x010fea000383ffff */
[----:B------:R-:W-:Y:S05]  /*9e40*/  BRA `(.L_x_140) ;  /* 0xffffffd800047947 */ /* 0x000fea000383ffff */
        .weak           $__internal_0_$__cuda_sm10x_tcgen05_guardrail_trap_col_being_dealloced_not_returned_by_alloc
        .type           $__internal_0_$__cuda_sm10x_tcgen05_guardrail_trap_col_being_dealloced_not_returned_by_alloc,@function
        .size           $__internal_0_$__cuda_sm10x_tcgen05_guardrail_trap_col_being_dealloced_not_returned_by_alloc,($__internal_1_$__cuda_sm10x_tcgen05_guardrail_trap_phase_invalid_during_alloc - $__internal_0_$__cuda_sm10x_tcgen05_guardrail_trap_col_being_dealloced_not_returned_by_alloc)
$__internal_0_$__cuda_sm10x_tcgen05_guardrail_trap_col_being_dealloced_not_returned_by_alloc:
[----:B------:R-:W-:Y:S05]  /*9e50*/  BPT.TRAP 0x1 ;  /* 0x000000040000795c */ /* 0x000fea0000300000 */
[----:B------:R-:W-:-:S04]  /*9e60*/  HFMA2 R3, -RZ, RZ, 0, 0 ;  /* 0x00000000ff037431 */ /* 0x000fc800000001ff */
[----:B------:R-:W-:Y:S05]  /*9e70*/  RET.REL.NODEC R2 `(_ZN7cutlass13device_kernelINS_4gemm6kernel13GemmUniversalIN4cute5tupleIJiiiiEEENS1_10collective13CollectiveMmaINS1_35MainloopSm100TmaUmmaWarpSpecializedILi54ELi2ELi4ENS5_IJNS4_1CILi1EEESB_SB_EEEEENS5_IJNSA_ILi64EEESE_NSA_ILi32EEEEEEaNS5_IJlSB_lEEEaNS5_IJSB_llEEENS4_8TiledMMAINS4_8MMA_AtomIJNS4_15SM100_MMA_S8_SSIaaiLi64ELi64ELNS4_4UMMA5MajorE0ELSN_1ELNSM_8SaturateE0EEEEEENS4_6LayoutISC_NS5_IJNSA_ILi0EEESS_SS_EEEEENS5_IJNS4_10UnderscoreESV_SV_EEEEENS4_13SM90_TMA_LOADENS4_14ComposedLayoutINS4_7SwizzleILi1ELi4ELi3EEENS4_18smem_ptr_flag_bitsILi8EEENSR_INS5_IJNSA_ILi8EEESF_EEENS5_IJSF_SB_EEEEEEEvNS4_8identityESY_NSZ_INS10_ILi2ELi4ELi3EEES13_NSR_INS5_IJSE_S14_EEENS5_IJSB_SE_EEEEEEEvS19_EENS_8epilogue10collective18CollectiveEpilogueINS1G_23Sm100TmaWarpSpecializedILi1ELi1ELi32ELb0ELb0EEEJSG_NS5_IJNSR_ISE_SB_EES1L_EEEaSH_aSH_NS1G_6fusion15FusionCallbacksIS1K_NS1N_17LinearCombinationIaiaiLNS_15FloatRoundStyleE2EEESG_S1M_JEEENS4_5SM1004TMEM4LOAD26SM100_TMEM_LOAD_16dp32b32xESY_NSZ_IS1A_S13_NSR_INS5_IJS14_SE_EEENS5_IJSE_SB_EEEEEEENS4_39AutoVectorizingCopyWithAssumedAlignmentILi128EEENS4_14SM90_TMA_STOREES20_S22_S22_EEEvvEEEEvNT_6ParamsE) ;  /* 0xffffff6002607950 */ /* 0x000fea0003c3ffff */
        .weak           $__internal_1_$__cuda_sm10x_tcgen05_guardrail_trap_phase_invalid_during_alloc
        .type           $__internal_1_$__cuda_sm10x_tcgen05_guardrail_trap_phase_invalid_during_alloc,@function
        .size           $__internal_1_$__cuda_sm10x_tcgen05_guardrail_trap_phase_invalid_during_alloc,($__internal_2_$__cuda_sm10x_tcgen05_guardrail_trap_unallocated_columns_being_dealloced - $__internal_1_$__cuda_sm10x_tcgen05_guardrail_trap_phase_invalid_during_alloc)
$__internal_1_$__cuda_sm10x_tcgen05_guardrail_trap_phase_invalid_during_alloc:
[----:B------:R-:W-:Y:S05]  /*9e80*/  BPT.TRAP 0x1 ;  /* 0x000000040000795c */ /* 0x000fea0000300000 */
[----:B------:R-:W-:-:S04]  /*9e90*/  MOV R3, 0x0 ;  /* 0x0000000000037802 */ /* 0x000fc80000000f00 */
[----:B------:R-:W-:Y:S05]  /*9ea0*/  RET.REL.NODEC R2 `(_ZN7cutlass13device_kernelINS_4gemm6kernel13GemmUniversalIN4cute5tupleIJiiiiEEENS1_10collective13CollectiveMmaINS1_35MainloopSm100TmaUmmaWarpSpecializedILi54ELi2ELi4ENS5_IJNS4_1CILi1EEESB_SB_EEEEENS5_IJNSA_ILi64EEESE_NSA_ILi32EEEEEEaNS5_IJlSB_lEEEaNS5_IJSB_llEEENS4_8TiledMMAINS4_8MMA_AtomIJNS4_15SM100_MMA_S8_SSIaaiLi64ELi64ELNS4_4UMMA5MajorE0ELSN_1ELNSM_8SaturateE0EEEEEENS4_6LayoutISC_NS5_IJNSA_ILi0EEESS_SS_EEEEENS5_IJNS4_10UnderscoreESV_SV_EEEEENS4_13SM90_TMA_LOADENS4_14ComposedLayoutINS4_7SwizzleILi1ELi4ELi3EEENS4_18smem_ptr_flag_bitsILi8EEENSR_INS5_IJNSA_ILi8EEESF_EEENS5_IJSF_SB_EEEEEEEvNS4_8identityESY_NSZ_INS10_ILi2ELi4ELi3EEES13_NSR_INS5_IJSE_S14_EEENS5_IJSB_SE_EEEEEEEvS19_EENS_8epilogue10collective18CollectiveEpilogueINS1G_23Sm100TmaWarpSpecializedILi1ELi1ELi32ELb0ELb0EEEJSG_NS5_IJNSR_ISE_SB_EES1L_EEEaSH_aSH_NS1G_6fusion15FusionCallbacksIS1K_NS1N_17LinearCombinationIaiaiLNS_15FloatRoundStyleE2EEESG_S1M_JEEENS4_5SM1004TMEM4LOAD26SM100_TMEM_LOAD_16dp32b32xESY_NSZ_IS1A_S13_NSR_INS5_IJS14_SE_EEENS5_IJSE_SB_EEEEEEENS4_39AutoVectorizingCopyWithAssumedAlignmentILi128EEENS4_14SM90_TMA_STOREES20_S22_S22_EEEvvEEEEvNT_6ParamsE) ;  /* 0xffffff6002547950 */ /* 0x000fea0003c3ffff */
        .weak           $__internal_2_$__cuda_sm10x_tcgen05_guardrail_trap_unallocated_columns_being_dealloced
        .type           $__internal_2_$__cuda_sm10x_tcgen05_guardrail_trap_unallocated_columns_being_dealloced,@function
        .size           $__internal_2_$__cuda_sm10x_tcgen05_guardrail_trap_unallocated_columns_being_dealloced,(.L_x_279 - $__internal_2_$__cuda_sm10x_tcgen05_guardrail_trap_unallocated_columns_being_dealloced)
$__internal_2_$__cuda_sm10x_tcgen05_guardrail_trap_unallocated_columns_being_dealloced:
[----:B------:R-:W-:Y:S05]  /*9eb0*/  BPT.TRAP 0x1 ;  /* 0x000000040000795c */ /* 0x000fea0000300000 */
[----:B------:R-:W-:-:S04]  /*9ec0*/  HFMA2 R3, -RZ, RZ, 0, 0 ;  /* 0x00000000ff037431 */ /* 0x000fc800000001ff */
[----:B------:R-:W-:Y:S05]  /*9ed0*/  RET.REL.NODEC R2 `(_ZN7cutlass13device_kernelINS_4gemm6kernel13GemmUniversalIN4cute5tupleIJiiiiEEENS1_10collective13CollectiveMmaINS1_35MainloopSm100TmaUmmaWarpSpecializedILi54ELi2ELi4ENS5_IJNS4_1CILi1EEESB_SB_EEEEENS5_IJNSA_ILi64EEESE_NSA_ILi32EEEEEEaNS5_IJlSB_lEEEaNS5_IJSB_llEEENS4_8TiledMMAINS4_8MMA_AtomIJNS4_15SM100_MMA_S8_SSIaaiLi64ELi64ELNS4_4UMMA5MajorE0ELSN_1ELNSM_8SaturateE0EEEEEENS4_6LayoutISC_NS5_IJNSA_ILi0EEESS_SS_EEEEENS5_IJNS4_10UnderscoreESV_SV_EEEEENS4_13SM90_TMA_LOADENS4_14ComposedLayoutINS4_7SwizzleILi1ELi4ELi3EEENS4_18smem_ptr_flag_bitsILi8EEENSR_INS5_IJNSA_ILi8EEESF_EEENS5_IJSF_SB_EEEEEEEvNS4_8identityESY_NSZ_INS10_ILi2ELi4ELi3EEES13_NSR_INS5_IJSE_S14_EEENS5_IJSB_SE_EEEEEEEvS19_EENS_8epilogue10collective18CollectiveEpilogueINS1G_23Sm100TmaWarpSpecializedILi1ELi1ELi32ELb0ELb0EEEJSG_NS5_IJNSR_ISE_SB_EES1L_EEEaSH_aSH_NS1G_6fusion15FusionCallbacksIS1K_NS1N_17LinearCombinationIaiaiLNS_15FloatRoundStyleE2EEESG_S1M_JEEENS4_5SM1004TMEM4LOAD26SM100_TMEM_LOAD_16dp32b32xESY_NSZ_IS1A_S13_NSR_INS5_IJS14_SE_EEENS5_IJSE_SB_EEEEEEENS4_39AutoVectorizingCopyWithAssumedAlignmentILi128EEENS4_14SM90_TMA_STOREES20_S22_S22_EEEvvEEEEvNT_6ParamsE) ;  /* 0xffffff6002487950 */ /* 0x000fea0003c3ffff */
.L_x_278:
[----:B------:R-:W-:-:S00]  /*9ee0*/  BRA `(.L_x_278) ;  /* 0xfffffffc00fc7947 */ /* 0x000fc0000383ffff */
[----:B------:R-:W-:-:S00]  /*9ef0*/  NOP ;  /* 0x0000000000007918 */ /* 0x000fc00000000000 */
        /* <DEDUP_REMOVED lines=8> */
.L_x_279:


//--------------------- .nv.global.init           --------------------------
	.section	.nv.global.init,"aw",@progbits
.nv.global.init:
	.type		$str$27,@object
	.size		$str$27,($str$28 - $str$27)
$str$27:
        /*0000*/ 	.byte	0x28, 0x61, 0x64, 0x64, 0x72, 0x65, 0x73, 0x73, 0x20, 0x26, 0x20, 0x6d, 0x61, 0x73, 0x6b, 0x29
        /*0010*/ 	.byte	0x20, 0x3d, 0x3d, 0x20, 0x30, 0x00
	.type		$str$28,@object
	.size		$str$28,($str$26 - $str$28)
$str$28:
        /*0016*/ 	.byte	0x2f, 0x74, 0x6d, 0x70, 0x2f, 0x63, 0x75, 0x74, 0x6c, 0x61, 0x73, 0x73, 0x5f, 0x73, 0x77, 0x65
        /*0026*/ 	.byte	0x65, 0x70, 0x5f, 0x73, 0x72, 0x63, 0x2f, 0x69, 0x6e, 0x63, 0x6c, 0x75, 0x64, 0x65, 0x2f, 0x63
        /*0036*/ 	.byte	0x75, 0x74, 0x65, 0x2f, 0x70, 0x6f, 0x69, 0x6e, 0x74, 0x65, 0x72, 0x5f, 0x66, 0x6c, 0x61, 0x67
        /*0046*/ 	.byte	0x67, 0x65, 0x64, 0x2e, 0x68, 0x70, 0x70, 0x00
	.type		$str$26,@object
	.size		$str$26,($str$25 - $str$26)
$str$26:
        /*004e*/ 	.byte	0x2f, 0x74, 0x6d, 0x70, 0x2f, 0x63, 0x75, 0x74, 0x6c, 0x61, 0x73, 0x73, 0x5f, 0x73, 0x77, 0x65
        /*005e*/ 	.byte	0x65, 0x70, 0x5f, 0x73, 0x72, 0x63, 0x2f, 0x69, 0x6e, 0x63, 0x6c, 0x75, 0x64, 0x65, 0x2f, 0x63
        /*006e*/ 	.byte	0x75, 0x74, 0x65, 0x2f, 0x61, 0x74, 0x6f, 0x6d, 0x2f, 0x63, 0x6f, 0x70, 0x79, 0x5f, 0x74, 0x72
        /*007e*/ 	.byte	0x61, 0x69, 0x74, 0x73, 0x5f, 0x73, 0x6d, 0x31, 0x30, 0x30, 0x2e, 0x68, 0x70, 0x70, 0x00
	.type		$str$25,@object
	.size		$str$25,(__unnamed_1 - $str$25)
$str$25:
        /*008d*/ 	.byte	0x28, 0x28, 0x75, 0x69, 0x6e, 0x74, 0x33, 0x32, 0x5f, 0x74, 0x28, 0x74, 0x68, 0x72, 0x65, 0x61
        /*009d*/ 	.byte	0x64, 0x49, 0x64, 0x78, 0x2e, 0x78, 0x29, 0x20, 0x2f, 0x20, 0x33, 0x32, 0x29, 0x20, 0x25, 0x20
        /*00ad*/ 	.byte	0x34, 0x29, 0x20, 0x3d, 0x3d, 0x20, 0x28, 0x28, 0x28, 0x74, 0x6d, 0x65, 0x6d, 0x5f, 0x61, 0x64
        /*00bd*/ 	.byte	0x64, 0x72, 0x20, 0x3e, 0x3e, 0x20, 0x31, 0x36, 0x29, 0x20, 0x2f, 0x20, 0x33, 0x32, 0x29, 0x20
        /*00cd*/ 	.byte	0x25, 0x20, 0x34, 0x29, 0x00
	.type		__unnamed_1,@object
	.size		__unnamed_1,(__unnamed_2 - __unnamed_1)
__unnamed_1:
        /*00d2*/ 	.byte	0x61, 0x75, 0x74, 0x6f, 0x20, 0x63, 0x75, 0x74, 0x65, 0x3a, 0x3a, 0x61, 0x73, 0x5f, 0x70, 0x6f
        /* <DEDUP_REMOVED lines=24> */
        /*0262*/ 	.byte	0x00
	.type		__unnamed_2,@object
	.size		__unnamed_2,(.L_2 - __unnamed_2)
__unnamed_2:
        /* <DEDUP_REMOVED lines=41> */
.L_2:


//--------------------- .nv.shared._ZN7cutlass13device_kernelINS_4gemm6kernel13GemmUniversalIN4cute5tupleIJiiiiEEENS1_10collective13CollectiveMmaINS1_35MainloopSm100TmaUmmaWarpSpecializedILi54ELi2ELi4ENS5_IJNS4_1CILi1EEESB_SB_EEEEENS5_IJNSA_ILi64EEESE_NSA_ILi32EEEEEEaNS5_IJlSB_lEEEaNS5_IJSB_llEEENS4_8TiledMMAINS4_8MMA_AtomIJNS4_15SM100_MMA_S8_SSIaaiLi64ELi64ELNS4_4UMMA5MajorE0ELSN_1ELNSM_8SaturateE0EEEEEENS4_6LayoutISC_NS5_IJNSA_ILi0EEESS_SS_EEEEENS5_IJNS4_10UnderscoreESV_SV_EEEEENS4_13SM90_TMA_LOADENS4_14ComposedLayoutINS4_7SwizzleILi1ELi4ELi3EEENS4_18smem_ptr_flag_bitsILi8EEENSR_INS5_IJNSA_ILi8EEESF_EEENS5_IJSF_SB_EEEEEEEvNS4_8identityESY_NSZ_INS10_ILi2ELi4ELi3EEES13_NSR_INS5_IJSE_S14_EEENS5_IJSB_SE_EEEEEEEvS19_EENS_8epilogue10collective18CollectiveEpilogueINS1G_23Sm100TmaWarpSpecializedILi1ELi1ELi32ELb0ELb0EEEJSG_NS5_IJNSR_ISE_SB_EES1L_EEEaSH_aSH_NS1G_6fusion15FusionCallbacksIS1K_NS1N_17LinearCombinationIaiaiLNS_15FloatRoundStyleE2EEESG_S1M_JEEENS4_5SM1004TMEM4LOAD26SM100_TMEM_LOAD_16dp32b32xESY_NSZ_IS1A_S13_NSR_INS5_IJS14_SE_EEENS5_IJSE_SB_EEEEEEENS4_39AutoVectorizingCopyWithAssumedAlignmentILi128EEENS4_14SM90_TMA_STOREES20_S22_S22_EEEvvEEEEvNT_6ParamsE --------------------------
	.section	.nv.shared._ZN7cutlass13device_kernelINS_4gemm6kernel13GemmUniversalIN4cute5tupleIJiiiiEEENS1_10collective13CollectiveMmaINS1_35MainloopSm100TmaUmmaWarpSpecializedILi54ELi2ELi4ENS5_IJNS4_1CILi1EEESB_SB_EEEEENS5_IJNSA_ILi64EEESE_NSA_ILi32EEEEEEaNS5_IJlSB_lEEEaNS5_IJSB_llEEENS4_8TiledMMAINS4_8MMA_AtomIJNS4_15SM100_MMA_S8_SSIaaiLi64ELi64ELNS4_4UMMA5MajorE0ELSN_1ELNSM_8SaturateE0EEEEEENS4_6LayoutISC_NS5_IJNSA_ILi0EEESS_SS_EEEEENS5_IJNS4_10UnderscoreESV_SV_EEEEENS4_13SM90_TMA_LOADENS4_14ComposedLayoutINS4_7SwizzleILi1ELi4ELi3EEENS4_18smem_ptr_flag_bitsILi8EEENSR_INS5_IJNSA_ILi8EEESF_EEENS5_IJSF_SB_EEEEEEEvNS4_8identityESY_NSZ_INS10_ILi2ELi4ELi3EEES13_NSR_INS5_IJSE_S14_EEENS5_IJSB_SE_EEEEEEEvS19_EENS_8epilogue10collective18CollectiveEpilogueINS1G_23Sm100TmaWarpSpecializedILi1ELi1ELi32ELb0ELb0EEEJSG_NS5_IJNSR_ISE_SB_EES1L_EEEaSH_aSH_NS1G_6fusion15FusionCallbacksIS1K_NS1N_17LinearCombinationIaiaiLNS_15FloatRoundStyleE2EEESG_S1M_JEEENS4_5SM1004TMEM4LOAD26SM100_TMEM_LOAD_16dp32b32xESY_NSZ_IS1A_S13_NSR_INS5_IJS14_SE_EEENS5_IJSE_SB_EEEEEEENS4_39AutoVectorizingCopyWithAssumedAlignmentILi128EEENS4_14SM90_TMA_STOREES20_S22_S22_EEEvvEEEEvNT_6ParamsE,"aw",@nobits
	.sectionflags	@""
	.align	16
	.zero		1024


//--------------------- .nv.shared.reserved.0     --------------------------
	.section	.nv.shared.reserved.0,"aw",@nobits
	.weak		__nv_reservedSMEM_offset_0_alias
	.size		__nv_reservedSMEM_offset_0_alias, 0, 64
	.other		__nv_reservedSMEM_offset_0_alias,@"STO_CUDA_RESERVED_SHARED STV_DEFAULT"
__nv_reservedSMEM_offset_0_alias:
	.zero		0
.nv.shared.reserved.0:
	.zero		64
	.weak		__nv_reservedSMEM_tcgen05_partition
	.type		__nv_reservedSMEM_tcgen05_partition,@object
	.size		__nv_reservedSMEM_tcgen05_partition,(.L_0 - __nv_reservedSMEM_tcgen05_partition)
__nv_reservedSMEM_tcgen05_partition:
	.zero		32
.L_0:


//--------------------- .nv.global                --------------------------
	.section	.nv.global,"aw",@nobits
.nv.global:
	.type		_ZN40_INTERNAL_a2500a09_4_k_cu_e3f943b4_399994cute1_E,@object
	.size		_ZN40_INTERNAL_a2500a09_4_k_cu_e3f943b4_399994cute1_E,(_ZN40_INTERNAL_a2500a09_4_k_cu_e3f943b4_399994cuda3std3__45__cpo6cbeginE - _ZN40_INTERNAL_a2500a09_4_k_cu_e3f943b4_399994cute1_E)
_ZN40_INTERNAL_a2500a09_4_k_cu_e3f943b4_399994cute1_E:
	.zero		1
	.type		_ZN40_INTERNAL_a2500a09_4_k_cu_e3f943b4_399994cuda3std3__45__cpo6cbeginE,@object
	.size		_ZN40_INTERNAL_a2500a09_4_k_cu_e3f943b4_399994cuda3std3__45__cpo6cbeginE,(_ZN40_INTERNAL_a2500a09_4_k_cu_e3f943b4_399994cuda3std3__48in_placeE - _ZN40_INTERNAL_a2500a09_4_k_cu_e3f943b4_399994cuda3std3__45__cpo6cbeginE)
_ZN40_INTERNAL_a2500a09_4_k_cu_e3f943b4_399994cuda3std3__45__cpo6cbeginE:
	.zero		1
	.type		_ZN40_INTERNAL_a2500a09_4_k_cu_e3f943b4_399994cuda3std3__48in_placeE,@object
	.size		_ZN40_INTERNAL_a2500a09_4_k_cu_e3f943b4_399994cuda3std3__48in_placeE,(_ZN40_INTERNAL_a2500a09_4_k_cu_e3f943b4_399994cuda3std6ranges3__45__cpo9iter_moveE - _ZN40_INTERNAL_a2500a09_4_k_cu_e3f943b4_399994cuda3std3__48in_placeE)
_ZN40_INTERNAL_a2500a09_4_k_cu_e3f943b4_399994cuda3std3__48in_placeE:
	.zero		1
	.type		_ZN40_INTERNAL_a2500a09_4_k_cu_e3f943b4_399994cuda3std6ranges3__45__cpo9iter_moveE,@object
	.size		_ZN40_INTERNAL_a2500a09_4_k_cu_e3f943b4_399994cuda3std6ranges3__45__cpo9iter_moveE,(_ZN40_INTERNAL_a2500a09_4_k_cu_e3f943b4_399994cuda3std3__45__cpo5beginE - _ZN40_INTERNAL_a2500a09_4_k_cu_e3f943b4_399994cuda3std6ranges3__45__cpo9iter_moveE)
_ZN40_INTERNAL_a2500a09_4_k_cu_e3f943b4_399994cuda3std6ranges3__45__cpo9iter_moveE:
	.zero		1
	.type		_ZN40_INTERNAL_a2500a09_4_k_cu_e3f943b4_399994cuda3std3__45__cpo5beginE,@object
	.size		_ZN40_INTERNAL_a2500a09_4_k_cu_e3f943b4_399994cuda3std3__45__cpo5beginE,(_ZN40_INTERNAL_a2500a09_4_k_cu_e3f943b4_399994cuda3std3__442_GLOBAL__N__a2500a09_4_k_cu_e3f943b4_399996ignoreE - _ZN40_INTERNAL_a2500a09_4_k_cu_e3f943b4_399994cuda3std3__45__cpo5beginE)
_ZN40_INTERNAL_a2500a09_4_k_cu_e3f943b4_399994cuda3std3__45__cpo5beginE:
	.zero		1
	.type		_ZN40_INTERNAL_a2500a09_4_k_cu_e3f943b4_399994cuda3std3__442_GLOBAL__N__a2500a09_4_k_cu_e3f943b4_399996ignoreE,@object
	.size		_ZN40_INTERNAL_a2500a09_4_k_cu_e3f943b4_399994cuda3std3__442_GLOBAL__N__a2500a09_4_k_cu_e3f943b4_399996ignoreE,(_ZN40_INTERNAL_a2500a09_4_k_cu_e3f943b4_399994cute7productE - _ZN40_INTERNAL_a2500a09_4_k_cu_e3f943b4_399994cuda3std3__442_GLOBAL__N__a2500a09_4_k_cu_e3f943b4_399996ignoreE)
_ZN40_INTERNAL_a2500a09_4_k_cu_e3f943b4_399994cuda3std3__442_GLOBAL__N__a2500a09_4_k_cu_e3f943b4_399996ignoreE:
	.zero		1
	.type		_ZN40_INTERNAL_a2500a09_4_k_cu_e3f943b4_399994cute7productE,@object
	.size		_ZN40_INTERNAL_a2500a09_4_k_cu_e3f943b4_399994cute7productE,(_ZN40_INTERNAL_a2500a09_4_k_cu_e3f943b4_399994cuda3std3__45__cpo3endE - _ZN40_INTERNAL_a2500a09_4_k_cu_e3f943b4_399994cute7productE)
_ZN40_INTERNAL_a2500a09_4_k_cu_e3f943b4_399994cute7productE:
	.zero		1
	.type		_ZN40_INTERNAL_a2500a09_4_k_cu_e3f943b4_399994cuda3std3__45__cpo3endE,@object
	.size		_ZN40_INTERNAL_a2500a09_4_k_cu_e3f943b4_399994cuda3std3__45__cpo3endE,(_ZN40_INTERNAL_a2500a09_4_k_cu_e3f943b4_399994cuda3std3__419piecewise_constructE - _ZN40_INTERNAL_a2500a09_4_k_cu_e3f943b4_399994cuda3std3__45__cpo3endE)
_ZN40_INTERNAL_a2500a09_4_k_cu_e3f943b4_399994cuda3std3__45__cpo3endE:
	.zero		1
	.type		_ZN40_INTERNAL_a2500a09_4_k_cu_e3f943b4_399994cuda3std3__419piecewise_constructE,@object
	.size		_ZN40_INTERNAL_a2500a09_4_k_cu_e3f943b4_399994cuda3std3__419piecewise_constructE,(_ZN40_INTERNAL_a2500a09_4_k_cu_e3f943b4_399994cuda3std3__45__cpo4cendE - _ZN40_INTERNAL_a2500a09_4_k_cu_e3f943b4_399994cuda3std3__419piecewise_constructE)
_ZN40_INTERNAL_a2500a09_4_k_cu_e3f943b4_399994cuda3std3__419piecewise_constructE:
	.zero		1
	.type		_ZN40_INTERNAL_a2500a09_4_k_cu_e3f943b4_399994cuda3std3__45__cpo4cendE,@object
	.size		_ZN40_INTERNAL_a2500a09_4_k_cu_e3f943b4_399994cuda3std3__45__cpo4cendE,(_ZN40_INTERNAL_a2500a09_4_k_cu_e3f943b4_399994cuda3std6ranges3__45__cpo4swapE - _ZN40_INTERNAL_a2500a09_4_k_cu_e3f943b4_399994cuda3std3__45__cpo4cendE)
_ZN40_INTERNAL_a2500a09_4_k_cu_e3f943b4_399994cuda3std3__45__cpo4cendE:
	.zero		1
	.type		_ZN40_INTERNAL_a2500a09_4_k_cu_e3f943b4_399994cuda3std6ranges3__45__cpo4swapE,@object
	.size		_ZN40_INTERNAL_a2500a09_4_k_cu_e3f943b4_399994cuda3std6ranges3__45__cpo4swapE,(.L_10 - _ZN40_INTERNAL_a2500a09_4_k_cu_e3f943b4_399994cuda3std6ranges3__45__cpo4swapE)
_ZN40_INTERNAL_a2500a09_4_k_cu_e3f943b4_399994cuda3std6ranges3__45__cpo4swapE:
	.zero		1
.L_10:


//--------------------- .nv.constant0._ZN7cutlass13device_kernelINS_4gemm6kernel13GemmUniversalIN4cute5tupleIJiiiiEEENS1_10collective13CollectiveMmaINS1_35MainloopSm100TmaUmmaWarpSpecializedILi54ELi2ELi4ENS5_IJNS4_1CILi1EEESB_SB_EEEEENS5_IJNSA_ILi64EEESE_NSA_ILi32EEEEEEaNS5_IJlSB_lEEEaNS5_IJSB_llEEENS4_8TiledMMAINS4_8MMA_AtomIJNS4_15SM100_MMA_S8_SSIaaiLi64ELi64ELNS4_4UMMA5MajorE0ELSN_1ELNSM_8SaturateE0EEEEEENS4_6LayoutISC_NS5_IJNSA_ILi0EEESS_SS_EEEEENS5_IJNS4_10UnderscoreESV_SV_EEEEENS4_13SM90_TMA_LOADENS4_14ComposedLayoutINS4_7SwizzleILi1ELi4ELi3EEENS4_18smem_ptr_flag_bitsILi8EEENSR_INS5_IJNSA_ILi8EEESF_EEENS5_IJSF_SB_EEEEEEEvNS4_8identityESY_NSZ_INS10_ILi2ELi4ELi3EEES13_NSR_INS5_IJSE_S14_EEENS5_IJSB_SE_EEEEEEEvS19_EENS_8epilogue10collective18CollectiveEpilogueINS1G_23Sm100TmaWarpSpecializedILi1ELi1ELi32ELb0ELb0EEEJSG_NS5_IJNSR_ISE_SB_EES1L_EEEaSH_aSH_NS1G_6fusion15FusionCallbacksIS1K_NS1N_17LinearCombinationIaiaiLNS_15FloatRoundStyleE2EEESG_S1M_JEEENS4_5SM1004TMEM4LOAD26SM100_TMEM_LOAD_16dp32b32xESY_NSZ_IS1A_S13_NSR_INS5_IJS14_SE_EEENS5_IJSE_SB_EEEEEEENS4_39AutoVectorizingCopyWithAssumedAlignmentILi128EEENS4_14SM90_TMA_STOREES20_S22_S22_EEEvvEEEEvNT_6ParamsE --------------------------
	.section	.nv.constant0._ZN7cutlass13device_kernelINS_4gemm6kernel13GemmUniversalIN4cute5tupleIJiiiiEEENS1_10collective13CollectiveMmaINS1_35MainloopSm100TmaUmmaWarpSpecializedILi54ELi2ELi4ENS5_IJNS4_1CILi1EEESB_SB_EEEEENS5_IJNSA_ILi64EEESE_NSA_ILi32EEEEEEaNS5_IJlSB_lEEEaNS5_IJSB_llEEENS4_8TiledMMAINS4_8MMA_AtomIJNS4_15SM100_MMA_S8_SSIaaiLi64ELi64ELNS4_4UMMA5MajorE0ELSN_1ELNSM_8SaturateE0EEEEEENS4_6LayoutISC_NS5_IJNSA_ILi0EEESS_SS_EEEEENS5_IJNS4_10UnderscoreESV_SV_EEEEENS4_13SM90_TMA_LOADENS4_14ComposedLayoutINS4_7SwizzleILi1ELi4ELi3EEENS4_18smem_ptr_flag_bitsILi8EEENSR_INS5_IJNSA_ILi8EEESF_EEENS5_IJSF_SB_EEEEEEEvNS4_8identityESY_NSZ_INS10_ILi2ELi4ELi3EEES13_NSR_INS5_IJSE_S14_EEENS5_IJSB_SE_EEEEEEEvS19_EENS_8epilogue10collective18CollectiveEpilogueINS1G_23Sm100TmaWarpSpecializedILi1ELi1ELi32ELb0ELb0EEEJSG_NS5_IJNSR_ISE_SB_EES1L_EEEaSH_aSH_NS1G_6fusion15FusionCallbacksIS1K_NS1N_17LinearCombinationIaiaiLNS_15FloatRoundStyleE2EEESG_S1M_JEEENS4_5SM1004TMEM4LOAD26SM100_TMEM_LOAD_16dp32b32xESY_NSZ_IS1A_S13_NSR_INS5_IJS14_SE_EEENS5_IJSE_SB_EEEEEEENS4_39AutoVectorizingCopyWithAssumedAlignmentILi128EEENS4_14SM90_TMA_STOREES20_S22_S22_EEEvvEEEEvNT_6ParamsE,"a",@progbits
	.sectionflags	@""
	.align	4
.nv.constant0._ZN7cutlass13device_kernelINS_4gemm6kernel13GemmUniversalIN4cute5tupleIJiiiiEEENS1_10collective13CollectiveMmaINS1_35MainloopSm100TmaUmmaWarpSpecializedILi54ELi2ELi4ENS5_IJNS4_1CILi1EEESB_SB_EEEEENS5_IJNSA_ILi64EEESE_NSA_ILi32EEEEEEaNS5_IJlSB_lEEEaNS5_IJSB_llEEENS4_8TiledMMAINS4_8MMA_AtomIJNS4_15SM100_MMA_S8_SSIaaiLi64ELi64ELNS4_4UMMA5MajorE0ELSN_1ELNSM_8SaturateE0EEEEEENS4_6LayoutISC_NS5_IJNSA_ILi0EEESS_SS_EEEEENS5_IJNS4_10UnderscoreESV_SV_EEEEENS4_13SM90_TMA_LOADENS4_14ComposedLayoutINS4_7SwizzleILi1ELi4ELi3EEENS4_18smem_ptr_flag_bitsILi8EEENSR_INS5_IJNSA_ILi8EEESF_EEENS5_IJSF_SB_EEEEEEEvNS4_8identityESY_NSZ_INS10_ILi2ELi4ELi3EEES13_NSR_INS5_IJSE_S14_EEENS5_IJSB_SE_EEEEEEEvS19_EENS_8epilogue10collective18CollectiveEpilogueINS1G_23Sm100TmaWarpSpecializedILi1ELi1ELi32ELb0ELb0EEEJSG_NS5_IJNSR_ISE_SB_EES1L_EEEaSH_aSH_NS1G_6fusion15FusionCallbacksIS1K_NS1N_17LinearCombinationIaiaiLNS_15FloatRoundStyleE2EEESG_S1M_JEEENS4_5SM1004TMEM4LOAD26SM100_TMEM_LOAD_16dp32b32xESY_NSZ_IS1A_S13_NSR_INS5_IJS14_SE_EEENS5_IJSE_SB_EEEEEEENS4_39AutoVectorizingCopyWithAssumedAlignmentILi128EEENS4_14SM90_TMA_STOREES20_S22_S22_EEEvvEEEEvNT_6ParamsE:
	.zero		2944


//--------------------- SYMBOLS --------------------------

	.type		.nv.reservedSmem.offset0,@object
	.size		.nv.reservedSmem.offset0,0x4
	.type		.nv.reservedSmem.cap,@object
	.size		.nv.reservedSmem.cap,0x4
	.type		__assertfail,@function
